//
// Generated by NVIDIA NVVM Compiler
//
// Compiler Build ID: CL-36424714
// Cuda compilation tools, release 13.0, V13.0.88
// Based on NVVM 20.0.0
//

.version 9.0
.target sm_100
.address_size 64

	// .globl	_Z14firstLayerInitjPfS_
.global .align 4 .b8 precalc_xorwow_matrix[102400];
.global .align 4 .b8 precalc_xorwow_offset_matrix[102400];
.global .align 4 .b8 mrg32k3aM1[2304];
.global .align 4 .b8 mrg32k3aM2[2304];
.global .align 4 .b8 mrg32k3aM1SubSeq[2016];
.global .align 4 .b8 mrg32k3aM2SubSeq[2016];
.global .align 4 .b8 mrg32k3aM1Seq[2304];
.global .align 4 .b8 mrg32k3aM2Seq[2304];
.const .align 8 .b8 __cr_lgamma_table[72];

.visible .entry _Z14firstLayerInitjPfS_(
	.param .u32 _Z14firstLayerInitjPfS__param_0,
	.param .u64 .ptr .align 1 _Z14firstLayerInitjPfS__param_1,
	.param .u64 .ptr .align 1 _Z14firstLayerInitjPfS__param_2
)
{
	.reg .pred 	%p<3>;
	.reg .b32 	%r<11>;
	.reg .b32 	%f<2>;
	.reg .b64 	%rd<8>;

	ld.param.u32 	%r6, [_Z14firstLayerInitjPfS__param_0];
	ld.param.u64 	%rd3, [_Z14firstLayerInitjPfS__param_1];
	ld.param.u64 	%rd4, [_Z14firstLayerInitjPfS__param_2];
	mov.u32 	%r7, %ctaid.x;
	mov.u32 	%r1, %ntid.x;
	mov.u32 	%r8, %tid.x;
	mad.lo.s32 	%r10, %r7, %r1, %r8;
	setp.ge.u32 	%p1, %r10, %r6;
	@%p1 bra 	$L__BB0_3;
	mov.u32 	%r9, %nctaid.x;
	mul.lo.s32 	%r3, %r1, %r9;
	cvta.to.global.u64 	%rd1, %rd3;
	cvta.to.global.u64 	%rd2, %rd4;
$L__BB0_2:
	mul.wide.u32 	%rd5, %r10, 4;
	add.s64 	%rd6, %rd1, %rd5;
	ld.global.f32 	%f1, [%rd6];
	add.s64 	%rd7, %rd2, %rd5;
	st.global.f32 	[%rd7], %f1;
	add.s32 	%r10, %r10, %r3;
	setp.lt.u32 	%p2, %r10, %r6;
	@%p2 bra 	$L__BB0_2;
$L__BB0_3:
	ret;

}
	// .globl	_Z9layerInitjjjPfS_S_
.visible .entry _Z9layerInitjjjPfS_S_(
	.param .u32 _Z9layerInitjjjPfS_S__param_0,
	.param .u32 _Z9layerInitjjjPfS_S__param_1,
	.param .u32 _Z9layerInitjjjPfS_S__param_2,
	.param .u64 .ptr .align 1 _Z9layerInitjjjPfS_S__param_3,
	.param .u64 .ptr .align 1 _Z9layerInitjjjPfS_S__param_4,
	.param .u64 .ptr .align 1 _Z9layerInitjjjPfS_S__param_5
)
{
	.reg .pred 	%p<7>;
	.reg .b32 	%r<22>;
	.reg .b64 	%rd<13>;

	ld.param.u32 	%r9, [_Z9layerInitjjjPfS_S__param_0];
	ld.param.u32 	%r10, [_Z9layerInitjjjPfS_S__param_1];
	ld.param.u32 	%r11, [_Z9layerInitjjjPfS_S__param_2];
	ld.param.u64 	%rd4, [_Z9layerInitjjjPfS_S__param_3];
	ld.param.u64 	%rd5, [_Z9layerInitjjjPfS_S__param_4];
	ld.param.u64 	%rd6, [_Z9layerInitjjjPfS_S__param_5];
	mov.u32 	%r12, %ctaid.x;
	mov.u32 	%r13, %ntid.x;
	mov.u32 	%r14, %tid.x;
	mad.lo.s32 	%r21, %r12, %r13, %r14;
	mov.u32 	%r15, %nctaid.x;
	mul.lo.s32 	%r2, %r13, %r15;
	setp.ge.u32 	%p1, %r21, %r9;
	@%p1 bra 	$L__BB1_3;
	cvta.to.global.u64 	%rd1, %rd4;
	mov.u32 	%r19, %r21;
$L__BB1_2:
	mul.wide.u32 	%rd7, %r19, 4;
	add.s64 	%rd8, %rd1, %rd7;
	mov.b32 	%r16, 0;
	st.global.u32 	[%rd8], %r16;
	add.s32 	%r19, %r19, %r2;
	setp.lt.u32 	%p2, %r19, %r9;
	@%p2 bra 	$L__BB1_2;
$L__BB1_3:
	setp.ge.u32 	%p3, %r21, %r10;
	@%p3 bra 	$L__BB1_6;
	cvta.to.global.u64 	%rd2, %rd5;
	mov.u32 	%r20, %r21;
$L__BB1_5:
	mul.wide.u32 	%rd9, %r20, 4;
	add.s64 	%rd10, %rd2, %rd9;
	mov.b32 	%r17, 0;
	st.global.u32 	[%rd10], %r17;
	add.s32 	%r20, %r20, %r2;
	setp.lt.u32 	%p4, %r20, %r10;
	@%p4 bra 	$L__BB1_5;
$L__BB1_6:
	setp.ge.u32 	%p5, %r21, %r11;
	@%p5 bra 	$L__BB1_9;
	cvta.to.global.u64 	%rd3, %rd6;
$L__BB1_8:
	mul.wide.u32 	%rd11, %r21, 4;
	add.s64 	%rd12, %rd3, %rd11;
	mov.b32 	%r18, 0;
	st.global.u32 	[%rd12], %r18;
	add.s32 	%r21, %r21, %r2;
	setp.lt.u32 	%p6, %r21, %r11;
	@%p6 bra 	$L__BB1_8;
$L__BB1_9:
	ret;

}
	// .globl	_Z11fillWeightsPfmj
.visible .entry _Z11fillWeightsPfmj(
	.param .u64 .ptr .align 1 _Z11fillWeightsPfmj_param_0,
	.param .u64 _Z11fillWeightsPfmj_param_1,
	.param .u32 _Z11fillWeightsPfmj_param_2
)
{
	.local .align 8 .b8 	__local_depot2[48];
	.reg .b64 	%SP;
	.reg .b64 	%SPL;
	.reg .pred 	%p<65>;
	.reg .b32 	%r<1222>;
	.reg .b32 	%f<3>;
	.reg .b64 	%rd<30>;

	mov.u64 	%SPL, __local_depot2;
	ld.param.u64 	%rd11, [_Z11fillWeightsPfmj_param_1];
	ld.param.u32 	%r557, [_Z11fillWeightsPfmj_param_2];
	mov.u32 	%r558, %ctaid.x;
	mov.u32 	%r1, %ntid.x;
	mov.u32 	%r559, %tid.x;
	mad.lo.s32 	%r929, %r558, %r1, %r559;
	setp.ge.u32 	%p1, %r929, %r557;
	@%p1 bra 	$L__BB2_118;
	add.u64 	%rd1, %SPL, 0;
	cvt.u32.u64 	%r560, %rd11;
	xor.b32  	%r561, %r560, -1429050551;
	mul.lo.s32 	%r562, %r561, 1099087573;
	{ .reg .b32 tmp; mov.b64 {tmp, %r563}, %rd11; }
	xor.b32  	%r564, %r563, -136515619;
	mul.lo.s32 	%r565, %r564, -1703105765;
	add.s32 	%r566, %r562, %r565;
	add.s32 	%r3, %r562, 123456789;
	xor.b32  	%r4, %r562, 362436069;
	add.s32 	%r5, %r565, 521288629;
	xor.b32  	%r6, %r565, 88675123;
	add.s32 	%r7, %r562, 5783321;
	add.s32 	%r8, %r566, 6977678;
	mov.u32 	%r567, %nctaid.x;
	mul.lo.s32 	%r9, %r1, %r567;
$L__BB2_2:
	cvt.u64.u32 	%rd29, %r929;
	st.local.u32 	[%rd1+4], %r3;
	st.local.v2.u32 	[%rd1+8], {%r4, %r5};
	st.local.v2.u32 	[%rd1+16], {%r6, %r7};
	setp.eq.s32 	%p2, %r929, 0;
	mov.u32 	%r948, %r7;
	mov.u32 	%r949, %r6;
	mov.u32 	%r950, %r5;
	mov.u32 	%r951, %r4;
	mov.u32 	%r952, %r3;
	@%p2 bra 	$L__BB2_117;
	mov.b32 	%r935, 0;
	mov.u32 	%r948, %r7;
	mov.u32 	%r949, %r6;
	mov.u32 	%r950, %r5;
	mov.u32 	%r951, %r4;
	mov.u32 	%r952, %r3;
$L__BB2_4:
	mov.u64 	%rd3, %rd29;
	and.b64  	%rd4, %rd3, 3;
	setp.eq.s64 	%p3, %rd4, 0;
	@%p3 bra 	$L__BB2_116;
	mul.wide.u32 	%rd13, %r935, 3200;
	mov.u64 	%rd14, precalc_xorwow_matrix;
	add.s64 	%rd5, %rd14, %rd13;
	mov.b32 	%r948, 0;
	mov.u32 	%r949, %r948;
	mov.u32 	%r950, %r948;
	mov.u32 	%r951, %r948;
	mov.u32 	%r952, %r948;
	mov.u32 	%r941, %r948;
$L__BB2_6:
	mul.wide.u32 	%rd15, %r941, 4;
	add.s64 	%rd16, %rd1, %rd15;
	ld.local.u32 	%r23, [%rd16+4];
	shl.b32 	%r24, %r941, 5;
	mov.b32 	%r947, 0;
$L__BB2_7:
	.pragma "nounroll";
	shr.u32 	%r571, %r23, %r947;
	and.b32  	%r572, %r571, 1;
	setp.eq.b32 	%p4, %r572, 1;
	not.pred 	%p5, %p4;
	add.s32 	%r573, %r24, %r947;
	mul.lo.s32 	%r574, %r573, 5;
	mul.wide.u32 	%rd17, %r574, 4;
	add.s64 	%rd6, %rd5, %rd17;
	@%p5 bra 	$L__BB2_9;
	ld.global.u32 	%r575, [%rd6];
	xor.b32  	%r952, %r952, %r575;
	ld.global.u32 	%r576, [%rd6+4];
	xor.b32  	%r951, %r951, %r576;
	ld.global.u32 	%r577, [%rd6+8];
	xor.b32  	%r950, %r950, %r577;
	ld.global.u32 	%r578, [%rd6+12];
	xor.b32  	%r949, %r949, %r578;
	ld.global.u32 	%r579, [%rd6+16];
	xor.b32  	%r948, %r948, %r579;
$L__BB2_9:
	and.b32  	%r581, %r571, 2;
	setp.eq.s32 	%p6, %r581, 0;
	@%p6 bra 	$L__BB2_11;
	ld.global.u32 	%r582, [%rd6+20];
	xor.b32  	%r952, %r952, %r582;
	ld.global.u32 	%r583, [%rd6+24];
	xor.b32  	%r951, %r951, %r583;
	ld.global.u32 	%r584, [%rd6+28];
	xor.b32  	%r950, %r950, %r584;
	ld.global.u32 	%r585, [%rd6+32];
	xor.b32  	%r949, %r949, %r585;
	ld.global.u32 	%r586, [%rd6+36];
	xor.b32  	%r948, %r948, %r586;
$L__BB2_11:
	and.b32  	%r588, %r571, 4;
	setp.eq.s32 	%p7, %r588, 0;
	@%p7 bra 	$L__BB2_13;
	ld.global.u32 	%r589, [%rd6+40];
	xor.b32  	%r952, %r952, %r589;
	ld.global.u32 	%r590, [%rd6+44];
	xor.b32  	%r951, %r951, %r590;
	ld.global.u32 	%r591, [%rd6+48];
	xor.b32  	%r950, %r950, %r591;
	ld.global.u32 	%r592, [%rd6+52];
	xor.b32  	%r949, %r949, %r592;
	ld.global.u32 	%r593, [%rd6+56];
	xor.b32  	%r948, %r948, %r593;
$L__BB2_13:
	and.b32  	%r595, %r571, 8;
	setp.eq.s32 	%p8, %r595, 0;
	@%p8 bra 	$L__BB2_15;
	ld.global.u32 	%r596, [%rd6+60];
	xor.b32  	%r952, %r952, %r596;
	ld.global.u32 	%r597, [%rd6+64];
	xor.b32  	%r951, %r951, %r597;
	ld.global.u32 	%r598, [%rd6+68];
	xor.b32  	%r950, %r950, %r598;
	ld.global.u32 	%r599, [%rd6+72];
	xor.b32  	%r949, %r949, %r599;
	ld.global.u32 	%r600, [%rd6+76];
	xor.b32  	%r948, %r948, %r600;
$L__BB2_15:
	and.b32  	%r602, %r571, 16;
	setp.eq.s32 	%p9, %r602, 0;
	@%p9 bra 	$L__BB2_17;
	ld.global.u32 	%r603, [%rd6+80];
	xor.b32  	%r952, %r952, %r603;
	ld.global.u32 	%r604, [%rd6+84];
	xor.b32  	%r951, %r951, %r604;
	ld.global.u32 	%r605, [%rd6+88];
	xor.b32  	%r950, %r950, %r605;
	ld.global.u32 	%r606, [%rd6+92];
	xor.b32  	%r949, %r949, %r606;
	ld.global.u32 	%r607, [%rd6+96];
	xor.b32  	%r948, %r948, %r607;
$L__BB2_17:
	and.b32  	%r609, %r571, 32;
	setp.eq.s32 	%p10, %r609, 0;
	@%p10 bra 	$L__BB2_19;
	ld.global.u32 	%r610, [%rd6+100];
	xor.b32  	%r952, %r952, %r610;
	ld.global.u32 	%r611, [%rd6+104];
	xor.b32  	%r951, %r951, %r611;
	ld.global.u32 	%r612, [%rd6+108];
	xor.b32  	%r950, %r950, %r612;
	ld.global.u32 	%r613, [%rd6+112];
	xor.b32  	%r949, %r949, %r613;
	ld.global.u32 	%r614, [%rd6+116];
	xor.b32  	%r948, %r948, %r614;
$L__BB2_19:
	and.b32  	%r616, %r571, 64;
	setp.eq.s32 	%p11, %r616, 0;
	@%p11 bra 	$L__BB2_21;
	ld.global.u32 	%r617, [%rd6+120];
	xor.b32  	%r952, %r952, %r617;
	ld.global.u32 	%r618, [%rd6+124];
	xor.b32  	%r951, %r951, %r618;
	ld.global.u32 	%r619, [%rd6+128];
	xor.b32  	%r950, %r950, %r619;
	ld.global.u32 	%r620, [%rd6+132];
	xor.b32  	%r949, %r949, %r620;
	ld.global.u32 	%r621, [%rd6+136];
	xor.b32  	%r948, %r948, %r621;
$L__BB2_21:
	and.b32  	%r623, %r571, 128;
	setp.eq.s32 	%p12, %r623, 0;
	@%p12 bra 	$L__BB2_23;
	ld.global.u32 	%r624, [%rd6+140];
	xor.b32  	%r952, %r952, %r624;
	ld.global.u32 	%r625, [%rd6+144];
	xor.b32  	%r951, %r951, %r625;
	ld.global.u32 	%r626, [%rd6+148];
	xor.b32  	%r950, %r950, %r626;
	ld.global.u32 	%r627, [%rd6+152];
	xor.b32  	%r949, %r949, %r627;
	ld.global.u32 	%r628, [%rd6+156];
	xor.b32  	%r948, %r948, %r628;
$L__BB2_23:
	and.b32  	%r630, %r571, 256;
	setp.eq.s32 	%p13, %r630, 0;
	@%p13 bra 	$L__BB2_25;
	ld.global.u32 	%r631, [%rd6+160];
	xor.b32  	%r952, %r952, %r631;
	ld.global.u32 	%r632, [%rd6+164];
	xor.b32  	%r951, %r951, %r632;
	ld.global.u32 	%r633, [%rd6+168];
	xor.b32  	%r950, %r950, %r633;
	ld.global.u32 	%r634, [%rd6+172];
	xor.b32  	%r949, %r949, %r634;
	ld.global.u32 	%r635, [%rd6+176];
	xor.b32  	%r948, %r948, %r635;
$L__BB2_25:
	and.b32  	%r637, %r571, 512;
	setp.eq.s32 	%p14, %r637, 0;
	@%p14 bra 	$L__BB2_27;
	ld.global.u32 	%r638, [%rd6+180];
	xor.b32  	%r952, %r952, %r638;
	ld.global.u32 	%r639, [%rd6+184];
	xor.b32  	%r951, %r951, %r639;
	ld.global.u32 	%r640, [%rd6+188];
	xor.b32  	%r950, %r950, %r640;
	ld.global.u32 	%r641, [%rd6+192];
	xor.b32  	%r949, %r949, %r641;
	ld.global.u32 	%r642, [%rd6+196];
	xor.b32  	%r948, %r948, %r642;
$L__BB2_27:
	and.b32  	%r644, %r571, 1024;
	setp.eq.s32 	%p15, %r644, 0;
	@%p15 bra 	$L__BB2_29;
	ld.global.u32 	%r645, [%rd6+200];
	xor.b32  	%r952, %r952, %r645;
	ld.global.u32 	%r646, [%rd6+204];
	xor.b32  	%r951, %r951, %r646;
	ld.global.u32 	%r647, [%rd6+208];
	xor.b32  	%r950, %r950, %r647;
	ld.global.u32 	%r648, [%rd6+212];
	xor.b32  	%r949, %r949, %r648;
	ld.global.u32 	%r649, [%rd6+216];
	xor.b32  	%r948, %r948, %r649;
$L__BB2_29:
	and.b32  	%r651, %r571, 2048;
	setp.eq.s32 	%p16, %r651, 0;
	@%p16 bra 	$L__BB2_31;
	ld.global.u32 	%r652, [%rd6+220];
	xor.b32  	%r952, %r952, %r652;
	ld.global.u32 	%r653, [%rd6+224];
	xor.b32  	%r951, %r951, %r653;
	ld.global.u32 	%r654, [%rd6+228];
	xor.b32  	%r950, %r950, %r654;
	ld.global.u32 	%r655, [%rd6+232];
	xor.b32  	%r949, %r949, %r655;
	ld.global.u32 	%r656, [%rd6+236];
	xor.b32  	%r948, %r948, %r656;
$L__BB2_31:
	and.b32  	%r658, %r571, 4096;
	setp.eq.s32 	%p17, %r658, 0;
	@%p17 bra 	$L__BB2_33;
	ld.global.u32 	%r659, [%rd6+240];
	xor.b32  	%r952, %r952, %r659;
	ld.global.u32 	%r660, [%rd6+244];
	xor.b32  	%r951, %r951, %r660;
	ld.global.u32 	%r661, [%rd6+248];
	xor.b32  	%r950, %r950, %r661;
	ld.global.u32 	%r662, [%rd6+252];
	xor.b32  	%r949, %r949, %r662;
	ld.global.u32 	%r663, [%rd6+256];
	xor.b32  	%r948, %r948, %r663;
$L__BB2_33:
	and.b32  	%r665, %r571, 8192;
	setp.eq.s32 	%p18, %r665, 0;
	@%p18 bra 	$L__BB2_35;
	ld.global.u32 	%r666, [%rd6+260];
	xor.b32  	%r952, %r952, %r666;
	ld.global.u32 	%r667, [%rd6+264];
	xor.b32  	%r951, %r951, %r667;
	ld.global.u32 	%r668, [%rd6+268];
	xor.b32  	%r950, %r950, %r668;
	ld.global.u32 	%r669, [%rd6+272];
	xor.b32  	%r949, %r949, %r669;
	ld.global.u32 	%r670, [%rd6+276];
	xor.b32  	%r948, %r948, %r670;
$L__BB2_35:
	and.b32  	%r672, %r571, 16384;
	setp.eq.s32 	%p19, %r672, 0;
	@%p19 bra 	$L__BB2_37;
	ld.global.u32 	%r673, [%rd6+280];
	xor.b32  	%r952, %r952, %r673;
	ld.global.u32 	%r674, [%rd6+284];
	xor.b32  	%r951, %r951, %r674;
	ld.global.u32 	%r675, [%rd6+288];
	xor.b32  	%r950, %r950, %r675;
	ld.global.u32 	%r676, [%rd6+292];
	xor.b32  	%r949, %r949, %r676;
	ld.global.u32 	%r677, [%rd6+296];
	xor.b32  	%r948, %r948, %r677;
$L__BB2_37:
	and.b32  	%r679, %r571, 32768;
	setp.eq.s32 	%p20, %r679, 0;
	@%p20 bra 	$L__BB2_39;
	ld.global.u32 	%r680, [%rd6+300];
	xor.b32  	%r952, %r952, %r680;
	ld.global.u32 	%r681, [%rd6+304];
	xor.b32  	%r951, %r951, %r681;
	ld.global.u32 	%r682, [%rd6+308];
	xor.b32  	%r950, %r950, %r682;
	ld.global.u32 	%r683, [%rd6+312];
	xor.b32  	%r949, %r949, %r683;
	ld.global.u32 	%r684, [%rd6+316];
	xor.b32  	%r948, %r948, %r684;
$L__BB2_39:
	add.s32 	%r947, %r947, 16;
	setp.ne.s32 	%p21, %r947, 32;
	@%p21 bra 	$L__BB2_7;
	mad.lo.s32 	%r685, %r941, -31, %r24;
	add.s32 	%r941, %r685, 1;
	setp.ne.s32 	%p22, %r941, 5;
	@%p22 bra 	$L__BB2_6;
	st.local.u32 	[%rd1+4], %r952;
	st.local.v2.u32 	[%rd1+8], {%r951, %r950};
	st.local.v2.u32 	[%rd1+16], {%r949, %r948};
	setp.eq.s64 	%p23, %rd4, 1;
	@%p23 bra 	$L__BB2_116;
	mov.b32 	%r948, 0;
	mov.u32 	%r949, %r948;
	mov.u32 	%r950, %r948;
	mov.u32 	%r951, %r948;
	mov.u32 	%r952, %r948;
	mov.u32 	%r1033, %r948;
$L__BB2_43:
	mul.wide.u32 	%rd18, %r1033, 4;
	add.s64 	%rd19, %rd1, %rd18;
	ld.local.u32 	%r199, [%rd19+4];
	shl.b32 	%r200, %r1033, 5;
	mov.b32 	%r1039, 0;
$L__BB2_44:
	.pragma "nounroll";
	shr.u32 	%r688, %r199, %r1039;
	and.b32  	%r689, %r688, 1;
	setp.eq.b32 	%p24, %r689, 1;
	not.pred 	%p25, %p24;
	add.s32 	%r690, %r200, %r1039;
	mul.lo.s32 	%r691, %r690, 5;
	mul.wide.u32 	%rd20, %r691, 4;
	add.s64 	%rd7, %rd5, %rd20;
	@%p25 bra 	$L__BB2_46;
	ld.global.u32 	%r692, [%rd7];
	xor.b32  	%r952, %r952, %r692;
	ld.global.u32 	%r693, [%rd7+4];
	xor.b32  	%r951, %r951, %r693;
	ld.global.u32 	%r694, [%rd7+8];
	xor.b32  	%r950, %r950, %r694;
	ld.global.u32 	%r695, [%rd7+12];
	xor.b32  	%r949, %r949, %r695;
	ld.global.u32 	%r696, [%rd7+16];
	xor.b32  	%r948, %r948, %r696;
$L__BB2_46:
	and.b32  	%r698, %r688, 2;
	setp.eq.s32 	%p26, %r698, 0;
	@%p26 bra 	$L__BB2_48;
	ld.global.u32 	%r699, [%rd7+20];
	xor.b32  	%r952, %r952, %r699;
	ld.global.u32 	%r700, [%rd7+24];
	xor.b32  	%r951, %r951, %r700;
	ld.global.u32 	%r701, [%rd7+28];
	xor.b32  	%r950, %r950, %r701;
	ld.global.u32 	%r702, [%rd7+32];
	xor.b32  	%r949, %r949, %r702;
	ld.global.u32 	%r703, [%rd7+36];
	xor.b32  	%r948, %r948, %r703;
$L__BB2_48:
	and.b32  	%r705, %r688, 4;
	setp.eq.s32 	%p27, %r705, 0;
	@%p27 bra 	$L__BB2_50;
	ld.global.u32 	%r706, [%rd7+40];
	xor.b32  	%r952, %r952, %r706;
	ld.global.u32 	%r707, [%rd7+44];
	xor.b32  	%r951, %r951, %r707;
	ld.global.u32 	%r708, [%rd7+48];
	xor.b32  	%r950, %r950, %r708;
	ld.global.u32 	%r709, [%rd7+52];
	xor.b32  	%r949, %r949, %r709;
	ld.global.u32 	%r710, [%rd7+56];
	xor.b32  	%r948, %r948, %r710;
$L__BB2_50:
	and.b32  	%r712, %r688, 8;
	setp.eq.s32 	%p28, %r712, 0;
	@%p28 bra 	$L__BB2_52;
	ld.global.u32 	%r713, [%rd7+60];
	xor.b32  	%r952, %r952, %r713;
	ld.global.u32 	%r714, [%rd7+64];
	xor.b32  	%r951, %r951, %r714;
	ld.global.u32 	%r715, [%rd7+68];
	xor.b32  	%r950, %r950, %r715;
	ld.global.u32 	%r716, [%rd7+72];
	xor.b32  	%r949, %r949, %r716;
	ld.global.u32 	%r717, [%rd7+76];
	xor.b32  	%r948, %r948, %r717;
$L__BB2_52:
	and.b32  	%r719, %r688, 16;
	setp.eq.s32 	%p29, %r719, 0;
	@%p29 bra 	$L__BB2_54;
	ld.global.u32 	%r720, [%rd7+80];
	xor.b32  	%r952, %r952, %r720;
	ld.global.u32 	%r721, [%rd7+84];
	xor.b32  	%r951, %r951, %r721;
	ld.global.u32 	%r722, [%rd7+88];
	xor.b32  	%r950, %r950, %r722;
	ld.global.u32 	%r723, [%rd7+92];
	xor.b32  	%r949, %r949, %r723;
	ld.global.u32 	%r724, [%rd7+96];
	xor.b32  	%r948, %r948, %r724;
$L__BB2_54:
	and.b32  	%r726, %r688, 32;
	setp.eq.s32 	%p30, %r726, 0;
	@%p30 bra 	$L__BB2_56;
	ld.global.u32 	%r727, [%rd7+100];
	xor.b32  	%r952, %r952, %r727;
	ld.global.u32 	%r728, [%rd7+104];
	xor.b32  	%r951, %r951, %r728;
	ld.global.u32 	%r729, [%rd7+108];
	xor.b32  	%r950, %r950, %r729;
	ld.global.u32 	%r730, [%rd7+112];
	xor.b32  	%r949, %r949, %r730;
	ld.global.u32 	%r731, [%rd7+116];
	xor.b32  	%r948, %r948, %r731;
$L__BB2_56:
	and.b32  	%r733, %r688, 64;
	setp.eq.s32 	%p31, %r733, 0;
	@%p31 bra 	$L__BB2_58;
	ld.global.u32 	%r734, [%rd7+120];
	xor.b32  	%r952, %r952, %r734;
	ld.global.u32 	%r735, [%rd7+124];
	xor.b32  	%r951, %r951, %r735;
	ld.global.u32 	%r736, [%rd7+128];
	xor.b32  	%r950, %r950, %r736;
	ld.global.u32 	%r737, [%rd7+132];
	xor.b32  	%r949, %r949, %r737;
	ld.global.u32 	%r738, [%rd7+136];
	xor.b32  	%r948, %r948, %r738;
$L__BB2_58:
	and.b32  	%r740, %r688, 128;
	setp.eq.s32 	%p32, %r740, 0;
	@%p32 bra 	$L__BB2_60;
	ld.global.u32 	%r741, [%rd7+140];
	xor.b32  	%r952, %r952, %r741;
	ld.global.u32 	%r742, [%rd7+144];
	xor.b32  	%r951, %r951, %r742;
	ld.global.u32 	%r743, [%rd7+148];
	xor.b32  	%r950, %r950, %r743;
	ld.global.u32 	%r744, [%rd7+152];
	xor.b32  	%r949, %r949, %r744;
	ld.global.u32 	%r745, [%rd7+156];
	xor.b32  	%r948, %r948, %r745;
$L__BB2_60:
	and.b32  	%r747, %r688, 256;
	setp.eq.s32 	%p33, %r747, 0;
	@%p33 bra 	$L__BB2_62;
	ld.global.u32 	%r748, [%rd7+160];
	xor.b32  	%r952, %r952, %r748;
	ld.global.u32 	%r749, [%rd7+164];
	xor.b32  	%r951, %r951, %r749;
	ld.global.u32 	%r750, [%rd7+168];
	xor.b32  	%r950, %r950, %r750;
	ld.global.u32 	%r751, [%rd7+172];
	xor.b32  	%r949, %r949, %r751;
	ld.global.u32 	%r752, [%rd7+176];
	xor.b32  	%r948, %r948, %r752;
$L__BB2_62:
	and.b32  	%r754, %r688, 512;
	setp.eq.s32 	%p34, %r754, 0;
	@%p34 bra 	$L__BB2_64;
	ld.global.u32 	%r755, [%rd7+180];
	xor.b32  	%r952, %r952, %r755;
	ld.global.u32 	%r756, [%rd7+184];
	xor.b32  	%r951, %r951, %r756;
	ld.global.u32 	%r757, [%rd7+188];
	xor.b32  	%r950, %r950, %r757;
	ld.global.u32 	%r758, [%rd7+192];
	xor.b32  	%r949, %r949, %r758;
	ld.global.u32 	%r759, [%rd7+196];
	xor.b32  	%r948, %r948, %r759;
$L__BB2_64:
	and.b32  	%r761, %r688, 1024;
	setp.eq.s32 	%p35, %r761, 0;
	@%p35 bra 	$L__BB2_66;
	ld.global.u32 	%r762, [%rd7+200];
	xor.b32  	%r952, %r952, %r762;
	ld.global.u32 	%r763, [%rd7+204];
	xor.b32  	%r951, %r951, %r763;
	ld.global.u32 	%r764, [%rd7+208];
	xor.b32  	%r950, %r950, %r764;
	ld.global.u32 	%r765, [%rd7+212];
	xor.b32  	%r949, %r949, %r765;
	ld.global.u32 	%r766, [%rd7+216];
	xor.b32  	%r948, %r948, %r766;
$L__BB2_66:
	and.b32  	%r768, %r688, 2048;
	setp.eq.s32 	%p36, %r768, 0;
	@%p36 bra 	$L__BB2_68;
	ld.global.u32 	%r769, [%rd7+220];
	xor.b32  	%r952, %r952, %r769;
	ld.global.u32 	%r770, [%rd7+224];
	xor.b32  	%r951, %r951, %r770;
	ld.global.u32 	%r771, [%rd7+228];
	xor.b32  	%r950, %r950, %r771;
	ld.global.u32 	%r772, [%rd7+232];
	xor.b32  	%r949, %r949, %r772;
	ld.global.u32 	%r773, [%rd7+236];
	xor.b32  	%r948, %r948, %r773;
$L__BB2_68:
	and.b32  	%r775, %r688, 4096;
	setp.eq.s32 	%p37, %r775, 0;
	@%p37 bra 	$L__BB2_70;
	ld.global.u32 	%r776, [%rd7+240];
	xor.b32  	%r952, %r952, %r776;
	ld.global.u32 	%r777, [%rd7+244];
	xor.b32  	%r951, %r951, %r777;
	ld.global.u32 	%r778, [%rd7+248];
	xor.b32  	%r950, %r950, %r778;
	ld.global.u32 	%r779, [%rd7+252];
	xor.b32  	%r949, %r949, %r779;
	ld.global.u32 	%r780, [%rd7+256];
	xor.b32  	%r948, %r948, %r780;
$L__BB2_70:
	and.b32  	%r782, %r688, 8192;
	setp.eq.s32 	%p38, %r782, 0;
	@%p38 bra 	$L__BB2_72;
	ld.global.u32 	%r783, [%rd7+260];
	xor.b32  	%r952, %r952, %r783;
	ld.global.u32 	%r784, [%rd7+264];
	xor.b32  	%r951, %r951, %r784;
	ld.global.u32 	%r785, [%rd7+268];
	xor.b32  	%r950, %r950, %r785;
	ld.global.u32 	%r786, [%rd7+272];
	xor.b32  	%r949, %r949, %r786;
	ld.global.u32 	%r787, [%rd7+276];
	xor.b32  	%r948, %r948, %r787;
$L__BB2_72:
	and.b32  	%r789, %r688, 16384;
	setp.eq.s32 	%p39, %r789, 0;
	@%p39 bra 	$L__BB2_74;
	ld.global.u32 	%r790, [%rd7+280];
	xor.b32  	%r952, %r952, %r790;
	ld.global.u32 	%r791, [%rd7+284];
	xor.b32  	%r951, %r951, %r791;
	ld.global.u32 	%r792, [%rd7+288];
	xor.b32  	%r950, %r950, %r792;
	ld.global.u32 	%r793, [%rd7+292];
	xor.b32  	%r949, %r949, %r793;
	ld.global.u32 	%r794, [%rd7+296];
	xor.b32  	%r948, %r948, %r794;
$L__BB2_74:
	and.b32  	%r796, %r688, 32768;
	setp.eq.s32 	%p40, %r796, 0;
	@%p40 bra 	$L__BB2_76;
	ld.global.u32 	%r797, [%rd7+300];
	xor.b32  	%r952, %r952, %r797;
	ld.global.u32 	%r798, [%rd7+304];
	xor.b32  	%r951, %r951, %r798;
	ld.global.u32 	%r799, [%rd7+308];
	xor.b32  	%r950, %r950, %r799;
	ld.global.u32 	%r800, [%rd7+312];
	xor.b32  	%r949, %r949, %r800;
	ld.global.u32 	%r801, [%rd7+316];
	xor.b32  	%r948, %r948, %r801;
$L__BB2_76:
	add.s32 	%r1039, %r1039, 16;
	setp.ne.s32 	%p41, %r1039, 32;
	@%p41 bra 	$L__BB2_44;
	mad.lo.s32 	%r802, %r1033, -31, %r200;
	add.s32 	%r1033, %r802, 1;
	setp.ne.s32 	%p42, %r1033, 5;
	@%p42 bra 	$L__BB2_43;
	st.local.u32 	[%rd1+4], %r952;
	st.local.v2.u32 	[%rd1+8], {%r951, %r950};
	st.local.v2.u32 	[%rd1+16], {%r949, %r948};
	setp.ne.s64 	%p43, %rd4, 3;
	@%p43 bra 	$L__BB2_116;
	mov.b32 	%r948, 0;
	mov.u32 	%r949, %r948;
	mov.u32 	%r950, %r948;
	mov.u32 	%r951, %r948;
	mov.u32 	%r952, %r948;
	mov.u32 	%r1125, %r948;
$L__BB2_80:
	mul.wide.u32 	%rd21, %r1125, 4;
	add.s64 	%rd22, %rd1, %rd21;
	ld.local.u32 	%r375, [%rd22+4];
	shl.b32 	%r376, %r1125, 5;
	mov.b32 	%r1131, 0;
$L__BB2_81:
	.pragma "nounroll";
	shr.u32 	%r805, %r375, %r1131;
	and.b32  	%r806, %r805, 1;
	setp.eq.b32 	%p44, %r806, 1;
	not.pred 	%p45, %p44;
	add.s32 	%r807, %r376, %r1131;
	mul.lo.s32 	%r808, %r807, 5;
	mul.wide.u32 	%rd23, %r808, 4;
	add.s64 	%rd8, %rd5, %rd23;
	@%p45 bra 	$L__BB2_83;
	ld.global.u32 	%r809, [%rd8];
	xor.b32  	%r952, %r952, %r809;
	ld.global.u32 	%r810, [%rd8+4];
	xor.b32  	%r951, %r951, %r810;
	ld.global.u32 	%r811, [%rd8+8];
	xor.b32  	%r950, %r950, %r811;
	ld.global.u32 	%r812, [%rd8+12];
	xor.b32  	%r949, %r949, %r812;
	ld.global.u32 	%r813, [%rd8+16];
	xor.b32  	%r948, %r948, %r813;
$L__BB2_83:
	and.b32  	%r815, %r805, 2;
	setp.eq.s32 	%p46, %r815, 0;
	@%p46 bra 	$L__BB2_85;
	ld.global.u32 	%r816, [%rd8+20];
	xor.b32  	%r952, %r952, %r816;
	ld.global.u32 	%r817, [%rd8+24];
	xor.b32  	%r951, %r951, %r817;
	ld.global.u32 	%r818, [%rd8+28];
	xor.b32  	%r950, %r950, %r818;
	ld.global.u32 	%r819, [%rd8+32];
	xor.b32  	%r949, %r949, %r819;
	ld.global.u32 	%r820, [%rd8+36];
	xor.b32  	%r948, %r948, %r820;
$L__BB2_85:
	and.b32  	%r822, %r805, 4;
	setp.eq.s32 	%p47, %r822, 0;
	@%p47 bra 	$L__BB2_87;
	ld.global.u32 	%r823, [%rd8+40];
	xor.b32  	%r952, %r952, %r823;
	ld.global.u32 	%r824, [%rd8+44];
	xor.b32  	%r951, %r951, %r824;
	ld.global.u32 	%r825, [%rd8+48];
	xor.b32  	%r950, %r950, %r825;
	ld.global.u32 	%r826, [%rd8+52];
	xor.b32  	%r949, %r949, %r826;
	ld.global.u32 	%r827, [%rd8+56];
	xor.b32  	%r948, %r948, %r827;
$L__BB2_87:
	and.b32  	%r829, %r805, 8;
	setp.eq.s32 	%p48, %r829, 0;
	@%p48 bra 	$L__BB2_89;
	ld.global.u32 	%r830, [%rd8+60];
	xor.b32  	%r952, %r952, %r830;
	ld.global.u32 	%r831, [%rd8+64];
	xor.b32  	%r951, %r951, %r831;
	ld.global.u32 	%r832, [%rd8+68];
	xor.b32  	%r950, %r950, %r832;
	ld.global.u32 	%r833, [%rd8+72];
	xor.b32  	%r949, %r949, %r833;
	ld.global.u32 	%r834, [%rd8+76];
	xor.b32  	%r948, %r948, %r834;
$L__BB2_89:
	and.b32  	%r836, %r805, 16;
	setp.eq.s32 	%p49, %r836, 0;
	@%p49 bra 	$L__BB2_91;
	ld.global.u32 	%r837, [%rd8+80];
	xor.b32  	%r952, %r952, %r837;
	ld.global.u32 	%r838, [%rd8+84];
	xor.b32  	%r951, %r951, %r838;
	ld.global.u32 	%r839, [%rd8+88];
	xor.b32  	%r950, %r950, %r839;
	ld.global.u32 	%r840, [%rd8+92];
	xor.b32  	%r949, %r949, %r840;
	ld.global.u32 	%r841, [%rd8+96];
	xor.b32  	%r948, %r948, %r841;
$L__BB2_91:
	and.b32  	%r843, %r805, 32;
	setp.eq.s32 	%p50, %r843, 0;
	@%p50 bra 	$L__BB2_93;
	ld.global.u32 	%r844, [%rd8+100];
	xor.b32  	%r952, %r952, %r844;
	ld.global.u32 	%r845, [%rd8+104];
	xor.b32  	%r951, %r951, %r845;
	ld.global.u32 	%r846, [%rd8+108];
	xor.b32  	%r950, %r950, %r846;
	ld.global.u32 	%r847, [%rd8+112];
	xor.b32  	%r949, %r949, %r847;
	ld.global.u32 	%r848, [%rd8+116];
	xor.b32  	%r948, %r948, %r848;
$L__BB2_93:
	and.b32  	%r850, %r805, 64;
	setp.eq.s32 	%p51, %r850, 0;
	@%p51 bra 	$L__BB2_95;
	ld.global.u32 	%r851, [%rd8+120];
	xor.b32  	%r952, %r952, %r851;
	ld.global.u32 	%r852, [%rd8+124];
	xor.b32  	%r951, %r951, %r852;
	ld.global.u32 	%r853, [%rd8+128];
	xor.b32  	%r950, %r950, %r853;
	ld.global.u32 	%r854, [%rd8+132];
	xor.b32  	%r949, %r949, %r854;
	ld.global.u32 	%r855, [%rd8+136];
	xor.b32  	%r948, %r948, %r855;
$L__BB2_95:
	and.b32  	%r857, %r805, 128;
	setp.eq.s32 	%p52, %r857, 0;
	@%p52 bra 	$L__BB2_97;
	ld.global.u32 	%r858, [%rd8+140];
	xor.b32  	%r952, %r952, %r858;
	ld.global.u32 	%r859, [%rd8+144];
	xor.b32  	%r951, %r951, %r859;
	ld.global.u32 	%r860, [%rd8+148];
	xor.b32  	%r950, %r950, %r860;
	ld.global.u32 	%r861, [%rd8+152];
	xor.b32  	%r949, %r949, %r861;
	ld.global.u32 	%r862, [%rd8+156];
	xor.b32  	%r948, %r948, %r862;
$L__BB2_97:
	and.b32  	%r864, %r805, 256;
	setp.eq.s32 	%p53, %r864, 0;
	@%p53 bra 	$L__BB2_99;
	ld.global.u32 	%r865, [%rd8+160];
	xor.b32  	%r952, %r952, %r865;
	ld.global.u32 	%r866, [%rd8+164];
	xor.b32  	%r951, %r951, %r866;
	ld.global.u32 	%r867, [%rd8+168];
	xor.b32  	%r950, %r950, %r867;
	ld.global.u32 	%r868, [%rd8+172];
	xor.b32  	%r949, %r949, %r868;
	ld.global.u32 	%r869, [%rd8+176];
	xor.b32  	%r948, %r948, %r869;
$L__BB2_99:
	and.b32  	%r871, %r805, 512;
	setp.eq.s32 	%p54, %r871, 0;
	@%p54 bra 	$L__BB2_101;
	ld.global.u32 	%r872, [%rd8+180];
	xor.b32  	%r952, %r952, %r872;
	ld.global.u32 	%r873, [%rd8+184];
	xor.b32  	%r951, %r951, %r873;
	ld.global.u32 	%r874, [%rd8+188];
	xor.b32  	%r950, %r950, %r874;
	ld.global.u32 	%r875, [%rd8+192];
	xor.b32  	%r949, %r949, %r875;
	ld.global.u32 	%r876, [%rd8+196];
	xor.b32  	%r948, %r948, %r876;
$L__BB2_101:
	and.b32  	%r878, %r805, 1024;
	setp.eq.s32 	%p55, %r878, 0;
	@%p55 bra 	$L__BB2_103;
	ld.global.u32 	%r879, [%rd8+200];
	xor.b32  	%r952, %r952, %r879;
	ld.global.u32 	%r880, [%rd8+204];
	xor.b32  	%r951, %r951, %r880;
	ld.global.u32 	%r881, [%rd8+208];
	xor.b32  	%r950, %r950, %r881;
	ld.global.u32 	%r882, [%rd8+212];
	xor.b32  	%r949, %r949, %r882;
	ld.global.u32 	%r883, [%rd8+216];
	xor.b32  	%r948, %r948, %r883;
$L__BB2_103:
	and.b32  	%r885, %r805, 2048;
	setp.eq.s32 	%p56, %r885, 0;
	@%p56 bra 	$L__BB2_105;
	ld.global.u32 	%r886, [%rd8+220];
	xor.b32  	%r952, %r952, %r886;
	ld.global.u32 	%r887, [%rd8+224];
	xor.b32  	%r951, %r951, %r887;
	ld.global.u32 	%r888, [%rd8+228];
	xor.b32  	%r950, %r950, %r888;
	ld.global.u32 	%r889, [%rd8+232];
	xor.b32  	%r949, %r949, %r889;
	ld.global.u32 	%r890, [%rd8+236];
	xor.b32  	%r948, %r948, %r890;
$L__BB2_105:
	and.b32  	%r892, %r805, 4096;
	setp.eq.s32 	%p57, %r892, 0;
	@%p57 bra 	$L__BB2_107;
	ld.global.u32 	%r893, [%rd8+240];
	xor.b32  	%r952, %r952, %r893;
	ld.global.u32 	%r894, [%rd8+244];
	xor.b32  	%r951, %r951, %r894;
	ld.global.u32 	%r895, [%rd8+248];
	xor.b32  	%r950, %r950, %r895;
	ld.global.u32 	%r896, [%rd8+252];
	xor.b32  	%r949, %r949, %r896;
	ld.global.u32 	%r897, [%rd8+256];
	xor.b32  	%r948, %r948, %r897;
$L__BB2_107:
	and.b32  	%r899, %r805, 8192;
	setp.eq.s32 	%p58, %r899, 0;
	@%p58 bra 	$L__BB2_109;
	ld.global.u32 	%r900, [%rd8+260];
	xor.b32  	%r952, %r952, %r900;
	ld.global.u32 	%r901, [%rd8+264];
	xor.b32  	%r951, %r951, %r901;
	ld.global.u32 	%r902, [%rd8+268];
	xor.b32  	%r950, %r950, %r902;
	ld.global.u32 	%r903, [%rd8+272];
	xor.b32  	%r949, %r949, %r903;
	ld.global.u32 	%r904, [%rd8+276];
	xor.b32  	%r948, %r948, %r904;
$L__BB2_109:
	and.b32  	%r906, %r805, 16384;
	setp.eq.s32 	%p59, %r906, 0;
	@%p59 bra 	$L__BB2_111;
	ld.global.u32 	%r907, [%rd8+280];
	xor.b32  	%r952, %r952, %r907;
	ld.global.u32 	%r908, [%rd8+284];
	xor.b32  	%r951, %r951, %r908;
	ld.global.u32 	%r909, [%rd8+288];
	xor.b32  	%r950, %r950, %r909;
	ld.global.u32 	%r910, [%rd8+292];
	xor.b32  	%r949, %r949, %r910;
	ld.global.u32 	%r911, [%rd8+296];
	xor.b32  	%r948, %r948, %r911;
$L__BB2_111:
	and.b32  	%r913, %r805, 32768;
	setp.eq.s32 	%p60, %r913, 0;
	@%p60 bra 	$L__BB2_113;
	ld.global.u32 	%r914, [%rd8+300];
	xor.b32  	%r952, %r952, %r914;
	ld.global.u32 	%r915, [%rd8+304];
	xor.b32  	%r951, %r951, %r915;
	ld.global.u32 	%r916, [%rd8+308];
	xor.b32  	%r950, %r950, %r916;
	ld.global.u32 	%r917, [%rd8+312];
	xor.b32  	%r949, %r949, %r917;
	ld.global.u32 	%r918, [%rd8+316];
	xor.b32  	%r948, %r948, %r918;
$L__BB2_113:
	add.s32 	%r1131, %r1131, 16;
	setp.ne.s32 	%p61, %r1131, 32;
	@%p61 bra 	$L__BB2_81;
	mad.lo.s32 	%r919, %r1125, -31, %r376;
	add.s32 	%r1125, %r919, 1;
	setp.ne.s32 	%p62, %r1125, 5;
	@%p62 bra 	$L__BB2_80;
	st.local.u32 	[%rd1+4], %r952;
	st.local.v2.u32 	[%rd1+8], {%r951, %r950};
	st.local.v2.u32 	[%rd1+16], {%r949, %r948};
$L__BB2_116:
	shr.u64 	%rd29, %rd3, 2;
	add.s32 	%r935, %r935, 1;
	setp.gt.u64 	%p63, %rd3, 3;
	@%p63 bra 	$L__BB2_4;
$L__BB2_117:
	ld.param.u64 	%rd28, [_Z11fillWeightsPfmj_param_0];
	mov.b32 	%r920, 0;
	st.local.v2.u32 	[%rd1+24], {%r920, %r920};
	st.local.u32 	[%rd1+32], %r920;
	mov.b64 	%rd24, 0;
	st.local.u64 	[%rd1+40], %rd24;
	shr.u32 	%r921, %r952, 2;
	xor.b32  	%r922, %r921, %r952;
	st.local.u32 	[%rd1+4], %r951;
	st.local.v2.u32 	[%rd1+8], {%r950, %r949};
	shl.b32 	%r923, %r948, 4;
	shl.b32 	%r924, %r922, 1;
	xor.b32  	%r925, %r924, %r923;
	xor.b32  	%r926, %r925, %r922;
	xor.b32  	%r927, %r926, %r948;
	st.local.v2.u32 	[%rd1+16], {%r948, %r927};
	add.s32 	%r928, %r927, %r8;
	cvt.rn.f32.u32 	%f1, %r928;
	fma.rn.f32 	%f2, %f1, 0f2F800000, 0f2F000000;
	cvta.to.global.u64 	%rd25, %rd28;
	mul.wide.u32 	%rd26, %r929, 4;
	add.s64 	%rd27, %rd25, %rd26;
	st.global.f32 	[%rd27], %f2;
	add.s32 	%r929, %r929, %r9;
	setp.lt.u32 	%p64, %r929, %r557;
	@%p64 bra 	$L__BB2_2;
$L__BB2_118:
	ret;

}
	// .globl	_Z8multiplyjPfS_S_
.visible .entry _Z8multiplyjPfS_S_(
	.param .u32 _Z8multiplyjPfS_S__param_0,
	.param .u64 .ptr .align 1 _Z8multiplyjPfS_S__param_1,
	.param .u64 .ptr .align 1 _Z8multiplyjPfS_S__param_2,
	.param .u64 .ptr .align 1 _Z8multiplyjPfS_S__param_3
)
{
	.reg .pred 	%p<3>;
	.reg .b32 	%r<11>;
	.reg .b32 	%f<4>;
	.reg .b64 	%rd<11>;

	ld.param.u32 	%r6, [_Z8multiplyjPfS_S__param_0];
	ld.param.u64 	%rd4, [_Z8multiplyjPfS_S__param_1];
	ld.param.u64 	%rd5, [_Z8multiplyjPfS_S__param_2];
	ld.param.u64 	%rd6, [_Z8multiplyjPfS_S__param_3];
	mov.u32 	%r7, %ctaid.x;
	mov.u32 	%r1, %ntid.x;
	mov.u32 	%r8, %tid.x;
	mad.lo.s32 	%r10, %r7, %r1, %r8;
	setp.ge.u32 	%p1, %r10, %r6;
	@%p1 bra 	$L__BB3_3;
	mov.u32 	%r9, %nctaid.x;
	mul.lo.s32 	%r3, %r1, %r9;
	cvta.to.global.u64 	%rd1, %rd4;
	cvta.to.global.u64 	%rd2, %rd5;
	cvta.to.global.u64 	%rd3, %rd6;
$L__BB3_2:
	mul.wide.u32 	%rd7, %r10, 4;
	add.s64 	%rd8, %rd1, %rd7;
	ld.global.f32 	%f1, [%rd8];
	add.s64 	%rd9, %rd2, %rd7;
	ld.global.f32 	%f2, [%rd9];
	mul.f32 	%f3, %f1, %f2;
	add.s64 	%rd10, %rd3, %rd7;
	st.global.f32 	[%rd10], %f3;
	add.s32 	%r10, %r10, %r3;
	setp.lt.u32 	%p2, %r10, %r6;
	@%p2 bra 	$L__BB3_2;
$L__BB3_3:
	ret;

}


// ===== COMPILED SASS (sm_100) =====

	.target	sm_100

	.elftype	@"ET_EXEC"


//--------------------- .note.nv.tkinfo           --------------------------
	.section	.note.nv.tkinfo,"",@"SHT_NOTE"
	.sectionflags	@"SHF_NOTE_NV_TKINFO"
	.tkinfo
        /*0018*/ 	.word	0x00000002
        /*0030*/ 	.string	""
        /*0030*/ 	.string	"ptxas"
        /*0030*/ 	.string	"Cuda compilation tools, release 13.0, V13.0.88"
        /*0030*/ 	.string	"Build cuda_13.0.r13.0/compiler.36424714_0"
        /*0030*/ 	.string	"-arch sm_100 -m 64 "



//--------------------- .note.nv.cuinfo           --------------------------
	.section	.note.nv.cuinfo,"",@"SHT_NOTE"
	.sectionflags	@"SHF_NOTE_NV_CUINFO"
        /*0018*/ 	.short	0x0002
        /*001a*/ 	.short	0x0064
        /*001c*/ 	.short	0x0082
	.zero		2


//--------------------- .nv.info                  --------------------------
	.section	.nv.info,"",@"SHT_CUDA_INFO"
	.align	4


	//----- nvinfo : EIATTR_REGCOUNT
	.align		4
        /*0000*/ 	.byte	0x04, 0x2f
        /*0002*/ 	.short	(.L_10 - .L_9)
	.align		4
.L_9:
        /*0004*/ 	.word	index@(_Z14firstLayerInitjPfS_)
        /*0008*/ 	.word	0x0000000e


	//----- nvinfo : EIATTR_FRAME_SIZE
	.align		4
.L_10:
        /*000c*/ 	.byte	0x04, 0x11
        /*000e*/ 	.short	(.L_12 - .L_11)
	.align		4
.L_11:
        /*0010*/ 	.word	index@(_Z14firstLayerInitjPfS_)
        /*0014*/ 	.word	0x00000000


	//----- nvinfo : EIATTR_REGCOUNT
	.align		4
.L_12:
        /*0018*/ 	.byte	0x04, 0x2f
        /*001a*/ 	.short	(.L_14 - .L_13)
	.align		4
.L_13:
        /*001c*/ 	.word	index@(_Z9layerInitjjjPfS_S_)
        /*0020*/ 	.word	0x0000000c


	//----- nvinfo : EIATTR_FRAME_SIZE
	.align		4
.L_14:
        /*0024*/ 	.byte	0x04, 0x11
        /*0026*/ 	.short	(.L_16 - .L_15)
	.align		4
.L_15:
        /*0028*/ 	.word	index@(_Z9layerInitjjjPfS_S_)
        /*002c*/ 	.word	0x00000000


	//----- nvinfo : EIATTR_REGCOUNT
	.align		4
.L_16:
        /*0030*/ 	.byte	0x04, 0x2f
        /*0032*/ 	.short	(.L_18 - .L_17)
	.align		4
.L_17:
        /*0034*/ 	.word	index@(_Z11fillWeightsPfmj)
        /*0038*/ 	.word	0x00000020


	//----- nvinfo : EIATTR_FRAME_SIZE
	.align		4
.L_18:
        /*003c*/ 	.byte	0x04, 0x11
        /*003e*/ 	.short	(.L_20 - .L_19)
	.align		4
.L_19:
        /*0040*/ 	.word	index@(_Z11fillWeightsPfmj)
        /*0044*/ 	.word	0x00000030


	//----- nvinfo : EIATTR_REGCOUNT
	.align		4
.L_20:
        /*0048*/ 	.byte	0x04, 0x2f
        /*004a*/ 	.short	(.L_22 - .L_21)
	.align		4
.L_21:
        /*004c*/ 	.word	index@(_Z8multiplyjPfS_S_)
        /*0050*/ 	.word	0x00000014


	//----- nvinfo : EIATTR_FRAME_SIZE
	.align		4
.L_22:
        /*0054*/ 	.byte	0x04, 0x11
        /*0056*/ 	.short	(.L_24 - .L_23)
	.align		4
.L_23:
        /*0058*/ 	.word	index@(_Z8multiplyjPfS_S_)
        /*005c*/ 	.word	0x00000000


	//----- nvinfo : EIATTR_MIN_STACK_SIZE
	.align		4
.L_24:
        /*0060*/ 	.byte	0x04, 0x12
        /*0062*/ 	.short	(.L_26 - .L_25)
	.align		4
.L_25:
        /*0064*/ 	.word	index@(_Z8multiplyjPfS_S_)
        /*0068*/ 	.word	0x00000000


	//----- nvinfo : EIATTR_MIN_STACK_SIZE
	.align		4
.L_26:
        /*006c*/ 	.byte	0x04, 0x12
        /*006e*/ 	.short	(.L_28 - .L_27)
	.align		4
.L_27:
        /*0070*/ 	.word	index@(_Z11fillWeightsPfmj)
        /*0074*/ 	.word	0x00000030


	//----- nvinfo : EIATTR_MIN_STACK_SIZE
	.align		4
.L_28:
        /*0078*/ 	.byte	0x04, 0x12
        /*007a*/ 	.short	(.L_30 - .L_29)
	.align		4
.L_29:
        /*007c*/ 	.word	index@(_Z9layerInitjjjPfS_S_)
        /*0080*/ 	.word	0x00000000


	//----- nvinfo : EIATTR_MIN_STACK_SIZE
	.align		4
.L_30:
        /*0084*/ 	.byte	0x04, 0x12
        /*0086*/ 	.short	(.L_32 - .L_31)
	.align		4
.L_31:
        /*0088*/ 	.word	index@(_Z14firstLayerInitjPfS_)
        /*008c*/ 	.word	0x00000000
.L_32:


//--------------------- .nv.compat                --------------------------
	.section	.nv.compat,"",@"SHT_CUDA_COMPAT_INFO"
	.align	4
        /*0000*/ 	.byte	0x02, 0x09, 0x00, 0x00, 0x02, 0x02, 0x01, 0x00, 0x02, 0x05, 0x05, 0x00, 0x03, 0x07, 0x01, 0x01
        /*0010*/ 	.byte	0x02, 0x03, 0x00, 0x00, 0x02, 0x06, 0x01, 0x00, 0x04, 0x0b, 0x08, 0x00, 0x09, 0x00, 0x00, 0x00
        /*0020*/ 	.byte	0x00, 0x00, 0x00, 0x00


//--------------------- .nv.info._Z8multiplyjPfS_S_ --------------------------
	.section	.nv.info._Z8multiplyjPfS_S_,"",@"SHT_CUDA_INFO"
	.sectionflags	@""
	.align	4


	//----- nvinfo : EIATTR_CUDA_API_VERSION
	.align		4
        /*0000*/ 	.byte	0x04, 0x37
        /*0002*/ 	.short	(.L_34 - .L_33)
.L_33:
        /*0004*/ 	.word	0x00000082


	//----- nvinfo : EIATTR_KPARAM_INFO
	.align		4
.L_34:
        /*0008*/ 	.byte	0x04, 0x17
        /*000a*/ 	.short	(.L_36 - .L_35)
.L_35:
        /*000c*/ 	.word	0x00000000
        /*0010*/ 	.short	0x0003
        /*0012*/ 	.short	0x0018
        /*0014*/ 	.byte	0x00, 0xf5, 0x21, 0x00


	//----- nvinfo : EIATTR_KPARAM_INFO
	.align		4
.L_36:
        /*0018*/ 	.byte	0x04, 0x17
        /*001a*/ 	.short	(.L_38 - .L_37)
.L_37:
        /*001c*/ 	.word	0x00000000
        /*0020*/ 	.short	0x0002
        /*0022*/ 	.short	0x0010
        /*0024*/ 	.byte	0x00, 0xf5, 0x21, 0x00


	//----- nvinfo : EIATTR_KPARAM_INFO
	.align		4
.L_38:
        /*0028*/ 	.byte	0x04, 0x17
        /*002a*/ 	.short	(.L_40 - .L_39)
.L_39:
        /*002c*/ 	.word	0x00000000
        /*0030*/ 	.short	0x0001
        /*0032*/ 	.short	0x0008
        /*0034*/ 	.byte	0x00, 0xf5, 0x21, 0x00


	//----- nvinfo : EIATTR_KPARAM_INFO
	.align		4
.L_40:
        /*0038*/ 	.byte	0x04, 0x17
        /*003a*/ 	.short	(.L_42 - .L_41)
.L_41:
        /*003c*/ 	.word	0x00000000
        /*0040*/ 	.short	0x0000
        /*0042*/ 	.short	0x0000
        /*0044*/ 	.byte	0x00, 0xf0, 0x11, 0x00


	//----- nvinfo : EIATTR_SPARSE_MMA_MASK
	.align		4
.L_42:
        /*0048*/ 	.byte	0x03, 0x50
        /*004a*/ 	.short	0x0000


	//----- nvinfo : EIATTR_MAXREG_COUNT
	.align		4
        /*004c*/ 	.byte	0x03, 0x1b
        /*004e*/ 	.short	0x00ff


	//----- nvinfo : EIATTR_MERCURY_ISA_VERSION
	.align		4
        /*0050*/ 	.byte	0x03, 0x5f
        /*0052*/ 	.short	0x0101


	//----- nvinfo : EIATTR_VRC_CTA_INIT_COUNT
	.align		4
        /*0054*/ 	.byte	0x02, 0x4a
	.zero		1
	.zero		1


	//----- nvinfo : EIATTR_EXIT_INSTR_OFFSETS
	.align		4
        /*0058*/ 	.byte	0x04, 0x1c
        /*005a*/ 	.short	(.L_44 - .L_43)


	//   ....[0]....
.L_43:
        /*005c*/ 	.word	0x00000070


	//   ....[1]....
        /*0060*/ 	.word	0x00000180


	//----- nvinfo : EIATTR_CRS_STACK_SIZE
	.align		4
.L_44:
        /*0064*/ 	.byte	0x04, 0x1e
        /*0066*/ 	.short	(.L_46 - .L_45)
.L_45:
        /*0068*/ 	.word	0x00000000


	//----- nvinfo : EIATTR_CBANK_PARAM_SIZE
	.align		4
.L_46:
        /*006c*/ 	.byte	0x03, 0x19
        /*006e*/ 	.short	0x0020


	//----- nvinfo : EIATTR_PARAM_CBANK
	.align		4
        /*0070*/ 	.byte	0x04, 0x0a
        /*0072*/ 	.short	(.L_48 - .L_47)
	.align		4
.L_47:
        /*0074*/ 	.word	index@(.nv.constant0._Z8multiplyjPfS_S_)
        /*0078*/ 	.short	0x0380
        /*007a*/ 	.short	0x0020


	//----- nvinfo : EIATTR_SW_WAR
	.align		4
.L_48:
        /*007c*/ 	.byte	0x04, 0x36
        /*007e*/ 	.short	(.L_50 - .L_49)
.L_49:
        /*0080*/ 	.word	0x00000008
.L_50:


//--------------------- .nv.info._Z11fillWeightsPfmj --------------------------
	.section	.nv.info._Z11fillWeightsPfmj,"",@"SHT_CUDA_INFO"
	.sectionflags	@""
	.align	4


	//----- nvinfo : EIATTR_CUDA_API_VERSION
	.align		4
        /*0000*/ 	.byte	0x04, 0x37
        /*0002*/ 	.short	(.L_52 - .L_51)
.L_51:
        /*0004*/ 	.word	0x00000082


	//----- nvinfo : EIATTR_KPARAM_INFO
	.align		4
.L_52:
        /*0008*/ 	.byte	0x04, 0x17
        /*000a*/ 	.short	(.L_54 - .L_53)
.L_53:
        /*000c*/ 	.word	0x00000000
        /*0010*/ 	.short	0x0002
        /*0012*/ 	.short	0x0010
        /*0014*/ 	.byte	0x00, 0xf0, 0x11, 0x00


	//----- nvinfo : EIATTR_KPARAM_INFO
	.align		4
.L_54:
        /*0018*/ 	.byte	0x04, 0x17
        /*001a*/ 	.short	(.L_56 - .L_55)
.L_55:
        /*001c*/ 	.word	0x00000000
        /*0020*/ 	.short	0x0001
        /*0022*/ 	.short	0x0008
        /*0024*/ 	.byte	0x00, 0xf0, 0x21, 0x00


	//----- nvinfo : EIATTR_KPARAM_INFO
	.align		4
.L_56:
        /*0028*/ 	.byte	0x04, 0x17
        /*002a*/ 	.short	(.L_58 - .L_57)
.L_57:
        /*002c*/ 	.word	0x00000000
        /*0030*/ 	.short	0x0000
        /*0032*/ 	.short	0x0000
        /*0034*/ 	.byte	0x00, 0xf5, 0x21, 0x00


	//----- nvinfo : EIATTR_SPARSE_MMA_MASK
	.align		4
.L_58:
        /*0038*/ 	.byte	0x03, 0x50
        /*003a*/ 	.short	0x0000


	//----- nvinfo : EIATTR_MAXREG_COUNT
	.align		4
        /*003c*/ 	.byte	0x03, 0x1b
        /*003e*/ 	.short	0x00ff


	//----- nvinfo : EIATTR_MERCURY_ISA_VERSION
	.align		4
        /*0040*/ 	.byte	0x03, 0x5f
        /*0042*/ 	.short	0x0101


	//----- nvinfo : EIATTR_VRC_CTA_INIT_COUNT
	.align		4
        /*0044*/ 	.byte	0x02, 0x4a
	.zero		1
	.zero		1


	//----- nvinfo : EIATTR_EXIT_INSTR_OFFSETS
	.align		4
        /*0048*/ 	.byte	0x04, 0x1c
        /*004a*/ 	.short	(.L_60 - .L_59)


	//   ....[0]....
.L_59:
        /*004c*/ 	.word	0x00000080


	//   ....[1]....
        /*0050*/ 	.word	0x000028f0


	//----- nvinfo : EIATTR_CRS_STACK_SIZE
	.align		4
.L_60:
        /*0054*/ 	.byte	0x04, 0x1e
        /*0056*/ 	.short	(.L_62 - .L_61)
.L_61:
        /*0058*/ 	.word	0x00000000


	//----- nvinfo : EIATTR_CBANK_PARAM_SIZE
	.align		4
.L_62:
        /*005c*/ 	.byte	0x03, 0x19
        /*005e*/ 	.short	0x0014


	//----- nvinfo : EIATTR_PARAM_CBANK
	.align		4
        /*0060*/ 	.byte	0x04, 0x0a
        /*0062*/ 	.short	(.L_64 - .L_63)
	.align		4
.L_63:
        /*0064*/ 	.word	index@(.nv.constant0._Z11fillWeightsPfmj)
        /*0068*/ 	.short	0x0380
        /*006a*/ 	.short	0x0014


	//----- nvinfo : EIATTR_SW_WAR
	.align		4
.L_64:
        /*006c*/ 	.byte	0x04, 0x36
        /*006e*/ 	.short	(.L_66 - .L_65)
.L_65:
        /*0070*/ 	.word	0x00000008
.L_66:


//--------------------- .nv.info._Z9layerInitjjjPfS_S_ --------------------------
	.section	.nv.info._Z9layerInitjjjPfS_S_,"",@"SHT_CUDA_INFO"
	.sectionflags	@""
	.align	4


	//----- nvinfo : EIATTR_CUDA_API_VERSION
	.align		4
        /*0000*/ 	.byte	0x04, 0x37
        /*0002*/ 	.short	(.L_68 - .L_67)
.L_67:
        /*0004*/ 	.word	0x00000082


	//----- nvinfo : EIATTR_KPARAM_INFO
	.align		4
.L_68:
        /*0008*/ 	.byte	0x04, 0x17
        /*000a*/ 	.short	(.L_70 - .L_69)
.L_69:
        /*000c*/ 	.word	0x00000000
        /*0010*/ 	.short	0x0005
        /*0012*/ 	.short	0x0020
        /*0014*/ 	.byte	0x00, 0xf5, 0x21, 0x00


	//----- nvinfo : EIATTR_KPARAM_INFO
	.align		4
.L_70:
        /*0018*/ 	.byte	0x04, 0x17
        /*001a*/ 	.short	(.L_72 - .L_71)
.L_71:
        /*001c*/ 	.word	0x00000000
        /*0020*/ 	.short	0x0004
        /*0022*/ 	.short	0x0018
        /*0024*/ 	.byte	0x00, 0xf5, 0x21, 0x00


	//----- nvinfo : EIATTR_KPARAM_INFO
	.align		4
.L_72:
        /*0028*/ 	.byte	0x04, 0x17
        /*002a*/ 	.short	(.L_74 - .L_73)
.L_73:
        /*002c*/ 	.word	0x00000000
        /*0030*/ 	.short	0x0003
        /*0032*/ 	.short	0x0010
        /*0034*/ 	.byte	0x00, 0xf5, 0x21, 0x00


	//----- nvinfo : EIATTR_KPARAM_INFO
	.align		4
.L_74:
        /*0038*/ 	.byte	0x04, 0x17
        /*003a*/ 	.short	(.L_76 - .L_75)
.L_75:
        /*003c*/ 	.word	0x00000000
        /*0040*/ 	.short	0x0002
        /*0042*/ 	.short	0x0008
        /*0044*/ 	.byte	0x00, 0xf0, 0x11, 0x00


	//----- nvinfo : EIATTR_KPARAM_INFO
	.align		4
.L_76:
        /*0048*/ 	.byte	0x04, 0x17
        /*004a*/ 	.short	(.L_78 - .L_77)
.L_77:
        /*004c*/ 	.word	0x00000000
        /*0050*/ 	.short	0x0001
        /*0052*/ 	.short	0x0004
        /*0054*/ 	.byte	0x00, 0xf0, 0x11, 0x00


	//----- nvinfo : EIATTR_KPARAM_INFO
	.align		4
.L_78:
        /*0058*/ 	.byte	0x04, 0x17
        /*005a*/ 	.short	(.L_80 - .L_79)
.L_79:
        /*005c*/ 	.word	0x00000000
        /*0060*/ 	.short	0x0000
        /*0062*/ 	.short	0x0000
        /*0064*/ 	.byte	0x00, 0xf0, 0x11, 0x00


	//----- nvinfo : EIATTR_SPARSE_MMA_MASK
	.align		4
.L_80:
        /*0068*/ 	.byte	0x03, 0x50
        /*006a*/ 	.short	0x0000


	//----- nvinfo : EIATTR_MAXREG_COUNT
	.align		4
        /*006c*/ 	.byte	0x03, 0x1b
        /*006e*/ 	.short	0x00ff


	//----- nvinfo : EIATTR_MERCURY_ISA_VERSION
	.align		4
        /*0070*/ 	.byte	0x03, 0x5f
        /*0072*/ 	.short	0x0101


	//----- nvinfo : EIATTR_VRC_CTA_INIT_COUNT
	.align		4
        /*0074*/ 	.byte	0x02, 0x4a
	.zero		1
	.zero		1


	//----- nvinfo : EIATTR_EXIT_INSTR_OFFSETS
	.align		4
        /*0078*/ 	.byte	0x04, 0x1c
        /*007a*/ 	.short	(.L_82 - .L_81)


	//   ....[0]....
.L_81:
        /*007c*/ 	.word	0x00000220


	//   ....[1]....
        /*0080*/ 	.word	0x00000290


	//----- nvinfo : EIATTR_CRS_STACK_SIZE
	.align		4
.L_82:
        /*0084*/ 	.byte	0x04, 0x1e
        /*0086*/ 	.short	(.L_84 - .L_83)
.L_83:
        /*0088*/ 	.word	0x00000000


	//----- nvinfo : EIATTR_CBANK_PARAM_SIZE
	.align		4
.L_84:
        /*008c*/ 	.byte	0x03, 0x19
        /*008e*/ 	.short	0x0028


	//----- nvinfo : EIATTR_PARAM_CBANK
	.align		4
        /*0090*/ 	.byte	0x04, 0x0a
        /*0092*/ 	.short	(.L_86 - .L_85)
	.align		4
.L_85:
        /*0094*/ 	.word	index@(.nv.constant0._Z9layerInitjjjPfS_S_)
        /*0098*/ 	.short	0x0380
        /*009a*/ 	.short	0x0028


	//----- nvinfo : EIATTR_SW_WAR
	.align		4
.L_86:
        /*009c*/ 	.byte	0x04, 0x36
        /*009e*/ 	.short	(.L_88 - .L_87)
.L_87:
        /*00a0*/ 	.word	0x00000008
.L_88:


//--------------------- .nv.info._Z14firstLayerInitjPfS_ --------------------------
	.section	.nv.info._Z14firstLayerInitjPfS_,"",@"SHT_CUDA_INFO"
	.sectionflags	@""
	.align	4


	//----- nvinfo : EIATTR_CUDA_API_VERSION
	.align		4
        /*0000*/ 	.byte	0x04, 0x37
        /*0002*/ 	.short	(.L_90 - .L_89)
.L_89:
        /*0004*/ 	.word	0x00000082


	//----- nvinfo : EIATTR_KPARAM_INFO
	.align		4
.L_90:
        /*0008*/ 	.byte	0x04, 0x17
        /*000a*/ 	.short	(.L_92 - .L_91)
.L_91:
        /*000c*/ 	.word	0x00000000
        /*0010*/ 	.short	0x0002
        /*0012*/ 	.short	0x0010
        /*0014*/ 	.byte	0x00, 0xf5, 0x21, 0x00


	//----- nvinfo : EIATTR_KPARAM_INFO
	.align		4
.L_92:
        /*0018*/ 	.byte	0x04, 0x17
        /*001a*/ 	.short	(.L_94 - .L_93)
.L_93:
        /*001c*/ 	.word	0x00000000
        /*0020*/ 	.short	0x0001
        /*0022*/ 	.short	0x0008
        /*0024*/ 	.byte	0x00, 0xf5, 0x21, 0x00


	//----- nvinfo : EIATTR_KPARAM_INFO
	.align		4
.L_94:
        /*0028*/ 	.byte	0x04, 0x17
        /*002a*/ 	.short	(.L_96 - .L_95)
.L_95:
        /*002c*/ 	.word	0x00000000
        /*0030*/ 	.short	0x0000
        /*0032*/ 	.short	0x0000
        /*0034*/ 	.byte	0x00, 0xf0, 0x11, 0x00


	//----- nvinfo : EIATTR_SPARSE_MMA_MASK
	.align		4
.L_96:
        /*0038*/ 	.byte	0x03, 0x50
        /*003a*/ 	.short	0x0000


	//----- nvinfo : EIATTR_MAXREG_COUNT
	.align		4
        /*003c*/ 	.byte	0x03, 0x1b
        /*003e*/ 	.short	0x00ff


	//----- nvinfo : EIATTR_MERCURY_ISA_VERSION
	.align		4
        /*0040*/ 	.byte	0x03, 0x5f
        /*0042*/ 	.short	0x0101


	//----- nvinfo : EIATTR_VRC_CTA_INIT_COUNT
	.align		4
        /*0044*/ 	.byte	0x02, 0x4a
	.zero		1
	.zero		1


	//----- nvinfo : EIATTR_EXIT_INSTR_OFFSETS
	.align		4
        /*0048*/ 	.byte	0x04, 0x1c
        /*004a*/ 	.short	(.L_98 - .L_97)


	//   ....[0]....
.L_97:
        /*004c*/ 	.word	0x00000070


	//   ....[1]....
        /*0050*/ 	.word	0x00000140


	//----- nvinfo : EIATTR_CRS_STACK_SIZE
	.align		4
.L_98:
        /*0054*/ 	.byte	0x04, 0x1e
        /*0056*/ 	.short	(.L_100 - .L_99)
.L_99:
        /*0058*/ 	.word	0x00000000


	//----- nvinfo : EIATTR_CBANK_PARAM_SIZE
	.align		4
.L_100:
        /*005c*/ 	.byte	0x03, 0x19
        /*005e*/ 	.short	0x0018


	//----- nvinfo : EIATTR_PARAM_CBANK
	.align		4
        /*0060*/ 	.byte	0x04, 0x0a
        /*0062*/ 	.short	(.L_102 - .L_101)
	.align		4
.L_101:
        /*0064*/ 	.word	index@(.nv.constant0._Z14firstLayerInitjPfS_)
        /*0068*/ 	.short	0x0380
        /*006a*/ 	.short	0x0018


	//----- nvinfo : EIATTR_SW_WAR
	.align		4
.L_102:
        /*006c*/ 	.byte	0x04, 0x36
        /*006e*/ 	.short	(.L_104 - .L_103)
.L_103:
        /*0070*/ 	.word	0x00000008
.L_104:


//--------------------- .nv.callgraph             --------------------------
	.section	.nv.callgraph,"",@"SHT_CUDA_CALLGRAPH"
	.align	4
	.sectionentsize	8
	.align		4
        /*0000*/ 	.word	0x00000000
	.align		4
        /*0004*/ 	.word	0xffffffff
	.align		4
        /*0008*/ 	.word	0x00000000
	.align		4
        /*000c*/ 	.word	0xfffffffe
	.align		4
        /*0010*/ 	.word	0x00000000
	.align		4
        /*0014*/ 	.word	0xfffffffd
	.align		4
        /*0018*/ 	.word	0x00000000
	.align		4
        /*001c*/ 	.word	0xfffffffc


//--------------------- .nv.constant4             --------------------------
	.section	.nv.constant4,"a",@progbits
	.align	8
	.align		8
.nv.constant4:
        /*0000*/ 	.dword	precalc_xorwow_matrix
	.align		8
        /*0008*/ 	.dword	precalc_xorwow_offset_matrix
	.align		8
        /*0010*/ 	.dword	mrg32k3aM1
	.align		8
        /*0018*/ 	.dword	mrg32k3aM2
	.align		8
        /*0020*/ 	.dword	mrg32k3aM1SubSeq
	.align		8
        /*0028*/ 	.dword	mrg32k3aM2SubSeq
	.align		8
        /*0030*/ 	.dword	mrg32k3aM1Seq
	.align		8
        /*0038*/ 	.dword	mrg32k3aM2Seq


//--------------------- .nv.constant3             --------------------------
	.section	.nv.constant3,"a",@progbits
	.align	8
.nv.constant3:
	.type		__cr_lgamma_table,@object
	.size		__cr_lgamma_table,(.L_8 - __cr_lgamma_table)
__cr_lgamma_table:
        /*0000*/ 	.byte	0x00, 0x00, 0x00, 0x00, 0x00, 0x00, 0x00, 0x00, 0x00, 0x00, 0x00, 0x00, 0x00, 0x00, 0x00, 0x00
        /*0010*/ 	.byte	0xef, 0x39, 0xfa, 0xfe, 0x42, 0x2e, 0xe6, 0x3f, 0x02, 0x20, 0x2a, 0xfa, 0x0b, 0xab, 0xfc, 0x3f
        /*0020*/ 	.byte	0xf9, 0x2c, 0x92, 0x7c, 0xa7, 0x6c, 0x09, 0x40, 0xc9, 0x79, 0x44, 0x3c, 0x64, 0x26, 0x13, 0x40
        /*0030*/ 	.byte	0xca, 0x01, 0xcf, 0x3a, 0x27, 0x51, 0x1a, 0x40, 0x30, 0xcc, 0x2d, 0xf3, 0xe1, 0x0c, 0x21, 0x40
        /*0040*/ 	.byte	0x0d, 0xb7, 0xfc, 0x82, 0x8e, 0x35, 0x25, 0x40
.L_8:


//--------------------- .text._Z8multiplyjPfS_S_  --------------------------
	.section	.text._Z8multiplyjPfS_S_,"ax",@progbits
	.align	128
        .global         _Z8multiplyjPfS_S_
        .type           _Z8multiplyjPfS_S_,@function
        .size           _Z8multiplyjPfS_S_,(.L_x_25 - _Z8multiplyjPfS_S_)
        .other          _Z8multiplyjPfS_S_,@"STO_CUDA_ENTRY STV_DEFAULT"
_Z8multiplyjPfS_S_:
.text._Z8multiplyjPfS_S_:
[----:B------:R-:W-:Y:S01]  /*0000*/  LDC R1, c[0x0][0x37c] ;  /* 0x0000df00ff017b82 */ /* 0x000fe20000000800 */
[----:B------:R-:W0:Y:S07]  /*0010*/  S2R R0, SR_TID.X ;  /* 0x0000000000007919 */ /* 0x000e2e0000002100 */
[----:B------:R-:W0:Y:S01]  /*0020*/  S2UR UR4, SR_CTAID.X ;  /* 0x00000000000479c3 */ /* 0x000e220000002500 */
[----:B------:R-:W1:Y:S07]  /*0030*/  LDCU UR5, c[0x0][0x380] ;  /* 0x00007000ff0577ac */ /* 0x000e6e0008000800 */
[----:B------:R-:W0:Y:S02]  /*0040*/  LDC R15, c[0x0][0x360] ;  /* 0x0000d800ff0f7b82 */ /* 0x000e240000000800 */
[----:B0-----:R-:W-:-:S05]  /*0050*/  IMAD R0, R15, UR4, R0 ;  /* 0x000000040f007c24 */ /* 0x001fca000f8e0200 */
[----:B-1----:R-:W-:-:S13]  /*0060*/  ISETP.GE.U32.AND P0, PT, R0, UR5, PT ;  /* 0x0000000500007c0c */ /* 0x002fda000bf06070 */
[----:B------:R-:W-:Y:S05]  /*0070*/  @P0 EXIT ;  /* 0x000000000000094d */ /* 0x000fea0003800000 */
[----:B------:R-:W0:Y:S01]  /*0080*/  LDC.64 R8, c[0x0][0x388] ;  /* 0x0000e200ff087b82 */ /* 0x000e220000000a00 */
[----:B------:R-:W1:Y:S01]  /*0090*/  LDCU UR4, c[0x0][0x370] ;  /* 0x00006e00ff0477ac */ /* 0x000e620008000800 */
[----:B------:R-:W2:Y:S06]  /*00a0*/  LDCU.64 UR6, c[0x0][0x358] ;  /* 0x00006b00ff0677ac */ /* 0x000eac0008000a00 */
[----:B------:R-:W3:Y:S08]  /*00b0*/  LDC.64 R10, c[0x0][0x390] ;  /* 0x0000e400ff0a7b82 */ /* 0x000ef00000000a00 */
[----:B------:R-:W4:Y:S01]  /*00c0*/  LDC.64 R12, c[0x0][0x398] ;  /* 0x0000e600ff0c7b82 */ /* 0x000f220000000a00 */
[----:B-1----:R-:W-:-:S07]  /*00d0*/  IMAD R15, R15, UR4, RZ ;  /* 0x000000040f0f7c24 */ /* 0x002fce000f8e02ff */
.L_x_0:
[----:B0-----:R-:W-:-:S04]  /*00e0*/  IMAD.WIDE.U32 R2, R0, 0x4, R8 ;  /* 0x0000000400027825 */ /* 0x001fc800078e0008 */
[C---:B---3--:R-:W-:Y:S02]  /*00f0*/  IMAD.WIDE.U32 R4, R0.reuse, 0x4, R10 ;  /* 0x0000000400047825 */ /* 0x048fe400078e000a */
[----:B--2---:R-:W2:Y:S04]  /*0100*/  LDG.E R2, desc[UR6][R2.64] ;  /* 0x0000000602027981 */ /* 0x004ea8000c1e1900 */
[----:B------:R-:W2:Y:S01]  /*0110*/  LDG.E R5, desc[UR6][R4.64] ;  /* 0x0000000604057981 */ /* 0x000ea2000c1e1900 */
[----:B-1--4-:R-:W-:Y:S01]  /*0120*/  IMAD.WIDE.U32 R6, R0, 0x4, R12 ;  /* 0x0000000400067825 */ /* 0x012fe200078e000c */
[----:B------:R-:W-:-:S04]  /*0130*/  IADD3 R0, PT, PT, R15, R0, RZ ;  /* 0x000000000f007210 */ /* 0x000fc80007ffe0ff */
[----:B------:R-:W-:Y:S01]  /*0140*/  ISETP.GE.U32.AND P0, PT, R0, UR5, PT ;  /* 0x0000000500007c0c */ /* 0x000fe2000bf06070 */
[----:B--2---:R-:W-:-:S05]  /*0150*/  FMUL R17, R2, R5 ;  /* 0x0000000502117220 */ /* 0x004fca0000400000 */
[----:B------:R1:W-:Y:S07]  /*0160*/  STG.E desc[UR6][R6.64], R17 ;  /* 0x0000001106007986 */ /* 0x0003ee000c101906 */
[----:B------:R-:W-:Y:S05]  /*0170*/  @!P0 BRA `(.L_x_0) ;  /* 0xfffffffc00d88947 */ /* 0x000fea000383ffff */
[----:B------:R-:W-:Y:S05]  /*0180*/  EXIT ;  /* 0x000000000000794d */ /* 0x000fea0003800000 */
.L_x_1:
[----:B------:R-:W-:-:S00]  /*0190*/  BRA `(.L_x_1) ;  /* 0xfffffffc00fc7947 */ /* 0x000fc0000383ffff */
[----:B------:R-:W-:-:S00]  /*01a0*/  NOP ;  /* 0x0000000000007918 */ /* 0x000fc00000000000 */
        /* <DEDUP_REMOVED lines=13> */
.L_x_25:


//--------------------- .text._Z11fillWeightsPfmj --------------------------
	.section	.text._Z11fillWeightsPfmj,"ax",@progbits
	.align	128
        .global         _Z11fillWeightsPfmj
        .type           _Z11fillWeightsPfmj,@function
        .size           _Z11fillWeightsPfmj,(.L_x_26 - _Z11fillWeightsPfmj)
        .other          _Z11fillWeightsPfmj,@"STO_CUDA_ENTRY STV_DEFAULT"
_Z11fillWeightsPfmj:
.text._Z11fillWeightsPfmj:
[----:B------:R-:W0:Y:S01]  /*0000*/  LDC R1, c[0x0][0x37c] ;  /* 0x0000df00ff017b82 */ /* 0x000e220000000800 */
[----:B------:R-:W1:Y:S07]  /*0010*/  S2R R0, SR_TID.X ;  /* 0x0000000000007919 */ /* 0x000e6e0000002100 */
[----:B------:R-:W1:Y:S01]  /*0020*/  S2UR UR4, SR_CTAID.X ;  /* 0x00000000000479c3 */ /* 0x000e620000002500 */
[----:B------:R-:W2:Y:S01]  /*0030*/  LDCU UR5, c[0x0][0x390] ;  /* 0x00007200ff0577ac */ /* 0x000ea20008000800 */
[----:B0-----:R-:W-:-:S06]  /*0040*/  VIADD R1, R1, 0xffffffd0 ;  /* 0xffffffd001017836 */ /* 0x001fcc0000000000 */
[----:B------:R-:W1:Y:S02]  /*0050*/  LDC R11, c[0x0][0x360] ;  /* 0x0000d800ff0b7b82 */ /* 0x000e640000000800 */
[----:B-1----:R-:W-:-:S05]  /*0060*/  IMAD R0, R11, UR4, R0 ;  /* 0x000000040b007c24 */ /* 0x002fca000f8e0200 */
[----:B--2---:R-:W-:-:S13]  /*0070*/  ISETP.GE.U32.AND P0, PT, R0, UR5, PT ;  /* 0x0000000500007c0c */ /* 0x004fda000bf06070 */
[----:B------:R-:W-:Y:S05]  /*0080*/  @P0 EXIT ;  /* 0x000000000000094d */ /* 0x000fea0003800000 */
[----:B------:R-:W0:Y:S01]  /*0090*/  LDCU UR4, c[0x0][0x370] ;  /* 0x00006e00ff0477ac */ /* 0x000e220008000800 */
[----:B------:R-:W1:Y:S01]  /*00a0*/  LDCU.64 UR6, c[0x0][0x358] ;  /* 0x00006b00ff0677ac */ /* 0x000e620008000a00 */
[----:B0-----:R-:W-:-:S07]  /*00b0*/  IMAD R11, R11, UR4, RZ ;  /* 0x000000040b0b7c24 */ /* 0x001fce000f8e02ff */
.L_x_13:
[----:B----4-:R-:W0:Y:S01]  /*00c0*/  LDC.64 R2, c[0x0][0x388] ;  /* 0x0000e200ff027b82 */ /* 0x010e220000000a00 */
[----:B------:R-:W-:Y:S01]  /*00d0*/  ISETP.NE.AND P0, PT, R0, RZ, PT ;  /* 0x000000ff0000720c */ /* 0x000fe20003f05270 */
[----:B------:R-:W-:Y:S01]  /*00e0*/  BSSY.RECONVERGENT B0, `(.L_x_2) ;  /* 0x0000260000007945 */ /* 0x000fe20003800200 */
[----:B0-----:R-:W-:Y:S02]  /*00f0*/  LOP3.LUT R2, R2, 0xaad26b49, RZ, 0x3c, !PT ;  /* 0xaad26b4902027812 */ /* 0x001fe400078e3cff */
[----:B------:R-:W-:-:S03]  /*0100*/  LOP3.LUT R3, R3, 0xf7dcefdd, RZ, 0x3c, !PT ;  /* 0xf7dcefdd03037812 */ /* 0x000fc600078e3cff */
[----:B------:R-:W-:Y:S02]  /*0110*/  IMAD R5, R2, 0x4182bed5, RZ ;  /* 0x4182bed502057824 */ /* 0x000fe400078e02ff */
[----:B------:R-:W-:Y:S02]  /*0120*/  IMAD R4, R3, -0x658354e5, RZ ;  /* 0x9a7cab1b03047824 */ /* 0x000fe400078e02ff */
[C---:B------:R-:W-:Y:S01]  /*0130*/  VIADD R6, R5.reuse, 0x75bcd15 ;  /* 0x075bcd1505067836 */ /* 0x040fe20000000000 */
[C---:B------:R-:W-:Y:S01]  /*0140*/  LOP3.LUT R2, R5.reuse, 0x159a55e5, RZ, 0x3c, !PT ;  /* 0x159a55e505027812 */ /* 0x040fe200078e3cff */
[C---:B------:R-:W-:Y:S01]  /*0150*/  VIADD R3, R4.reuse, 0x1f123bb5 ;  /* 0x1f123bb504037836 */ /* 0x040fe20000000000 */
[----:B------:R-:W-:Y:S01]  /*0160*/  LOP3.LUT R4, R4, 0x5491333, RZ, 0x3c, !PT ;  /* 0x0549133304047812 */ /* 0x000fe200078e3cff */
[----:B------:R-:W-:Y:S01]  /*0170*/  VIADD R5, R5, 0x583f19 ;  /* 0x00583f1905057836 */ /* 0x000fe20000000000 */
[----:B------:R0:W-:Y:S04]  /*0180*/  STL [R1+0x4], R6 ;  /* 0x0000040601007387 */ /* 0x0001e80000100800 */
[----:B------:R0:W-:Y:S04]  /*0190*/  STL.64 [R1+0x8], R2 ;  /* 0x0000080201007387 */ /* 0x0001e80000100a00 */
[----:B------:R0:W-:Y:S01]  /*01a0*/  STL.64 [R1+0x10], R4 ;  /* 0x0000100401007387 */ /* 0x0001e20000100a00 */
[----:B------:R-:W-:Y:S05]  /*01b0*/  @!P0 BRA `(.L_x_3) ;  /* 0x0000002400488947 */ /* 0x000fea0003800000 */
[----:B------:R-:W-:Y:S02]  /*01c0*/  IMAD.MOV.U32 R15, RZ, RZ, R0 ;  /* 0x000000ffff0f7224 */ /* 0x000fe400078e0000 */
[----:B------:R-:W-:Y:S02]  /*01d0*/  IMAD.MOV.U32 R14, RZ, RZ, RZ ;  /* 0x000000ffff0e7224 */ /* 0x000fe400078e00ff */
[----:B------:R-:W-:-:S07]  /*01e0*/  IMAD.MOV.U32 R10, RZ, RZ, RZ ;  /* 0x000000ffff0a7224 */ /* 0x000fce00078e00ff */
.L_x_12:
[----:B------:R-:W-:Y:S01]  /*01f0*/  LOP3.LUT R7, R15, 0x3, RZ, 0xc0, !PT ;  /* 0x000000030f077812 */ /* 0x000fe200078ec0ff */
[----:B------:R-:W-:Y:S03]  /*0200*/  BSSY.RECONVERGENT B1, `(.L_x_4) ;  /* 0x0000247000017945 */ /* 0x000fe60003800200 */
[----:B------:R-:W-:-:S04]  /*0210*/  ISETP.NE.U32.AND P0, PT, R7, RZ, PT ;  /* 0x000000ff0700720c */ /* 0x000fc80003f05070 */
[----:B------:R-:W-:-:S13]  /*0220*/  ISETP.NE.AND.EX P0, PT, RZ, RZ, PT, P0 ;  /* 0x000000ffff00720c */ /* 0x000fda0003f05300 */
[----:B--2---:R-:W-:Y:S05]  /*0230*/  @!P0 BRA `(.L_x_5) ;  /* 0x00000024000c8947 */ /* 0x004fea0003800000 */
[----:B------:R-:W2:Y:S01]  /*0240*/  LDC.64 R8, c[0x4][RZ] ;  /* 0x01000000ff087b82 */ /* 0x000ea20000000a00 */
[----:B0-----:R-:W-:Y:S01]  /*0250*/  IMAD.MOV.U32 R6, RZ, RZ, RZ ;  /* 0x000000ffff067224 */ /* 0x001fe200078e00ff */
[----:B------:R-:W-:Y:S01]  /*0260*/  CS2R R4, SRZ ;  /* 0x0000000000047805 */ /* 0x000fe2000001ff00 */
[----:B------:R-:W-:Y:S01]  /*0270*/  IMAD.MOV.U32 R16, RZ, RZ, RZ ;  /* 0x000000ffff107224 */ /* 0x000fe200078e00ff */
[----:B------:R-:W-:Y:S01]  /*0280*/  CS2R R2, SRZ ;  /* 0x0000000000027805 */ /* 0x000fe2000001ff00 */
[----:B--2---:R-:W-:-:S07]  /*0290*/  IMAD.WIDE.U32 R8, R10, 0xc80, R8 ;  /* 0x00000c800a087825 */ /* 0x004fce00078e0008 */
.L_x_7:
[----:B------:R-:W-:-:S06]  /*02a0*/  IMAD R7, R16, 0x4, R1 ;  /* 0x0000000410077824 */ /* 0x000fcc00078e0201 */
[----:B------:R-:W5:Y:S01]  /*02b0*/  LDL R7, [R7+0x4] ;  /* 0x0000040007077983 */ /* 0x000f620000100800 */
[----:B------:R-:W-:-:S05]  /*02c0*/  UMOV UR4, URZ ;  /* 0x000000ff00047c82 */ /* 0x000fca0008000000 */
.L_x_6:
[----:B-----5:R-:W-:Y:S01]  /*02d0*/  SHF.R.U32.HI R20, RZ, UR4, R7 ;  /* 0x00000004ff147c19 */ /* 0x020fe20008011607 */
[----:B------:R-:W-:-:S03]  /*02e0*/  IMAD.SHL.U32 R12, R16, 0x20, RZ ;  /* 0x00000020100c7824 */ /* 0x000fc600078e00ff */
[----:B------:R-:W-:Y:S01]  /*02f0*/  LOP3.LUT R13, R20, 0x1, RZ, 0xc0, !PT ;  /* 0x00000001140d7812 */ /* 0x000fe200078ec0ff */
[----:B------:R-:W-:-:S03]  /*0300*/  VIADD R12, R12, UR4 ;  /* 0x000000040c0c7c36 */ /* 0x000fc60008000000 */
[----:B------:R-:W-:Y:S01]  /*0310*/  ISETP.NE.U32.AND P0, PT, R13, 0x1, PT ;  /* 0x000000010d00780c */ /* 0x000fe20003f05070 */
[----:B------:R-:W-:-:S03]  /*0320*/  IMAD R13, R12, 0x5, RZ ;  /* 0x000000050c0d7824 */ /* 0x000fc600078e02ff */
[----:B------:R-:W-:Y:S01]  /*0330*/  R2P PR, R20, 0x7e ;  /* 0x0000007e14007804 */ /* 0x000fe20000000000 */
[----:B------:R-:W-:-:S08]  /*0340*/  IMAD.WIDE.U32 R12, R13, 0x4, R8 ;  /* 0x000000040d0c7825 */ /* 0x000fd000078e0008 */
[----:B-1----:R-:W2:Y:S04]  /*0350*/  @!P0 LDG.E R17, desc[UR6][R12.64] ;  /* 0x000000060c118981 */ /* 0x002ea8000c1e1900 */
[----:B------:R-:W3:Y:S04]  /*0360*/  @P1 LDG.E R19, desc[UR6][R12.64+0x14] ;  /* 0x000014060c131981 */ /* 0x000ee8000c1e1900 */
[----:B------:R-:W4:Y:S04]  /*0370*/  @!P0 LDG.E R18, desc[UR6][R12.64+0x10] ;  /* 0x000010060c128981 */ /* 0x000f28000c1e1900 */
[----:B------:R-:W4:Y:S04]  /*0380*/  @P2 LDG.E R21, desc[UR6][R12.64+0x28] ;  /* 0x000028060c152981 */ /* 0x000f28000c1e1900 */
[----:B------:R-:W4:Y:S04]  /*0390*/  @P1 LDG.E R22, desc[UR6][R12.64+0x24] ;  /* 0x000024060c161981 */ /* 0x000f28000c1e1900 */
[----:B------:R-:W4:Y:S04]  /*03a0*/  @P3 LDG.E R23, desc[UR6][R12.64+0x3c] ;  /* 0x00003c060c173981 */ /* 0x000f28000c1e1900 */
[----:B------:R-:W4:Y:S04]  /*03b0*/  @P2 LDG.E R24, desc[UR6][R12.64+0x38] ;  /* 0x000038060c182981 */ /* 0x000f28000c1e1900 */
[----:B------:R-:W4:Y:S04]  /*03c0*/  @P4 LDG.E R25, desc[UR6][R12.64+0x50] ;  /* 0x000050060c194981 */ /* 0x000f28000c1e1900 */
[----:B------:R-:W4:Y:S01]  /*03d0*/  @P5 LDG.E R27, desc[UR6][R12.64+0x64] ;  /* 0x000064060c1b5981 */ /* 0x000f22000c1e1900 */
[----:B--2---:R-:W-:-:S03]  /*03e0*/  @!P0 LOP3.LUT R6, R6, R17, RZ, 0x3c, !PT ;  /* 0x0000001106068212 */ /* 0x004fc600078e3cff */
[----:B------:R-:W2:Y:S01]  /*03f0*/  @!P0 LDG.E R17, desc[UR6][R12.64+0x4] ;  /* 0x000004060c118981 */ /* 0x000ea2000c1e1900 */
[----:B---3--:R-:W-:-:S03]  /*0400*/  @P1 LOP3.LUT R6, R6, R19, RZ, 0x3c, !PT ;  /* 0x0000001306061212 */ /* 0x008fc600078e3cff */
[----:B------:R-:W3:Y:S01]  /*0410*/  @!P0 LDG.E R19, desc[UR6][R12.64+0xc] ;  /* 0x00000c060c138981 */ /* 0x000ee2000c1e1900 */
[----:B----4-:R-:W-:-:S03]  /*0420*/  @!P0 LOP3.LUT R5, R5, R18, RZ, 0x3c, !PT ;  /* 0x0000001205058212 */ /* 0x010fc600078e3cff */
[----:B------:R-:W4:Y:S01]  /*0430*/  @!P0 LDG.E R18, desc[UR6][R12.64+0x8] ;  /* 0x000008060c128981 */ /* 0x000f22000c1e1900 */
[----:B------:R-:W-:-:S03]  /*0440*/  @P2 LOP3.LUT R6, R6, R21, RZ, 0x3c, !PT ;  /* 0x0000001506062212 */ /* 0x000fc600078e3cff */
[----:B------:R-:W4:Y:S01]  /*0450*/  @P1 LDG.E R21, desc[UR6][R12.64+0x18] ;  /* 0x000018060c151981 */ /* 0x000f22000c1e1900 */
[----:B------:R-:W-:-:S03]  /*0460*/  @P1 LOP3.LUT R5, R5, R22, RZ, 0x3c, !PT ;  /* 0x0000001605051212 */ /* 0x000fc600078e3cff */
[----:B------:R-:W4:Y:S01]  /*0470*/  @P1 LDG.E R22, desc[UR6][R12.64+0x1c] ;  /* 0x00001c060c161981 */ /* 0x000f22000c1e1900 */
[----:B------:R-:W-:-:S03]  /*0480*/  @P3 LOP3.LUT R6, R6, R23, RZ, 0x3c, !PT ;  /* 0x0000001706063212 */ /* 0x000fc600078e3cff */
[----:B------:R-:W4:Y:S01]  /*0490*/  @P1 LDG.E R23, desc[UR6][R12.64+0x20] ;  /* 0x000020060c171981 */ /* 0x000f22000c1e1900 */
[----:B------:R-:W-:-:S03]  /*04a0*/  @P2 LOP3.LUT R5, R5, R24, RZ, 0x3c, !PT ;  /* 0x0000001805052212 */ /* 0x000fc600078e3cff */
[----:B------:R-:W4:Y:S01]  /*04b0*/  @P3 LDG.E R24, desc[UR6][R12.64+0x4c] ;  /* 0x00004c060c183981 */ /* 0x000f22000c1e1900 */
[----:B--2---:R-:W-:-:S03]  /*04c0*/  @!P0 LOP3.LUT R2, R2, R17, RZ, 0x3c, !PT ;  /* 0x0000001102028212 */ /* 0x004fc600078e3cff */
[----:B------:R-:W2:Y:S01]  /*04d0*/  @P2 LDG.E R17, desc[UR6][R12.64+0x2c] ;  /* 0x00002c060c112981 */ /* 0x000ea2000c1e1900 */
[----:B---3--:R-:W-:-:S03]  /*04e0*/  @!P0 LOP3.LUT R4, R4, R19, RZ, 0x3c, !PT ;  /* 0x0000001304048212 */ /* 0x008fc600078e3cff */
[----:B------:R-:W3:Y:S01]  /*04f0*/  @P2 LDG.E R19, desc[UR6][R12.64+0x34] ;  /* 0x000034060c132981 */ /* 0x000ee2000c1e1900 */
[----:B----4-:R-:W-:-:S03]  /*0500*/  @!P0 LOP3.LUT R3, R3, R18, RZ, 0x3c, !PT ;  /* 0x0000001203038212 */ /* 0x010fc600078e3cff */
[----:B------:R-:W4:Y:S01]  /*0510*/  @P2 LDG.E R18, desc[UR6][R12.64+0x30] ;  /* 0x000030060c122981 */ /* 0x000f22000c1e1900 */
        /* <DEDUP_REMOVED lines=10> */
[----:B--2---:R-:W-:-:S03]  /*05c0*/  @P2 LOP3.LUT R2, R2, R17, RZ, 0x3c, !PT ;  /* 0x0000001102022212 */ /* 0x004fc600078e3cff */
[----:B------:R-:W2:Y:S01]  /*05d0*/  @P4 LDG.E R17, desc[UR6][R12.64+0x54] ;  /* 0x000054060c114981 */ /* 0x000ea2000c1e1900 */
[----:B---3--:R-:W-:-:S03]  /*05e0*/  @P2 LOP3.LUT R4, R4, R19, RZ, 0x3c, !PT ;  /* 0x0000001304042212 */ /* 0x008fc600078e3cff */
[----:B------:R-:W3:Y:S01]  /*05f0*/  @P4 LDG.E R19, desc[UR6][R12.64+0x5c] ;  /* 0x00005c060c134981 */ /* 0x000ee2000c1e1900 */
[----:B----4-:R-:W-:-:S03]  /*0600*/  @P2 LOP3.LUT R3, R3, R18, RZ, 0x3c, !PT ;  /* 0x0000001203032212 */ /* 0x010fc600078e3cff */
        /* <DEDUP_REMOVED lines=9> */
[----:B------:R-:W-:Y:S02]  /*06a0*/  LOP3.LUT P0, RZ, R20, 0x80, RZ, 0xc0, !PT ;  /* 0x0000008014ff7812 */ /* 0x000fe4000780c0ff */
[----:B------:R-:W-:-:S04]  /*06b0*/  @P5 LOP3.LUT R6, R6, R27, RZ, 0x3c, !PT ;  /* 0x0000001b06065212 */ /* 0x000fc800078e3cff */
[----:B------:R-:W-:-:S07]  /*06c0*/  @P6 LOP3.LUT R6, R6, R25, RZ, 0x3c, !PT ;  /* 0x0000001906066212 */ /* 0x000fce00078e3cff */
[----:B------:R-:W4:Y:S04]  /*06d0*/  @P0 LDG.E R25, desc[UR6][R12.64+0x8c] ;  /* 0x00008c060c190981 */ /* 0x000f28000c1e1900 */
        /* <DEDUP_REMOVED lines=15> */
[----:B------:R-:W-:Y:S02]  /*07d0*/  @P0 LOP3.LUT R6, R6, R25, RZ, 0x3c, !PT ;  /* 0x0000001906060212 */ /* 0x000fe400078e3cff */
[----:B--2---:R-:W-:Y:S02]  /*07e0*/  @P6 LOP3.LUT R2, R2, R17, RZ, 0x3c, !PT ;  /* 0x0000001102026212 */ /* 0x004fe400078e3cff */
[----:B---3--:R-:W-:Y:S02]  /*07f0*/  @P6 LOP3.LUT R4, R4, R19, RZ, 0x3c, !PT ;  /* 0x0000001304046212 */ /* 0x008fe400078e3cff */
[----:B----4-:R-:W-:Y:S02]  /*0800*/  @P6 LOP3.LUT R3, R3, R18, RZ, 0x3c, !PT ;  /* 0x0000001203036212 */ /* 0x010fe400078e3cff */
[----:B------:R-:W-:Y:S02]  /*0810*/  @P0 LOP3.LUT R2, R2, R21, RZ, 0x3c, !PT ;  /* 0x0000001502020212 */ /* 0x000fe400078e3cff */
[----:B------:R-:W-:-:S02]  /*0820*/  @P6 LOP3.LUT R5, R5, R22, RZ, 0x3c, !PT ;  /* 0x0000001605056212 */ /* 0x000fc400078e3cff */
[----:B------:R-:W-:Y:S02]  /*0830*/  @P0 LOP3.LUT R4, R4, R23, RZ, 0x3c, !PT ;  /* 0x0000001704040212 */ /* 0x000fe400078e3cff */
[----:B------:R-:W-:Y:S02]  /*0840*/  @P0 LOP3.LUT R5, R5, R26, RZ, 0x3c, !PT ;  /* 0x0000001a05050212 */ /* 0x000fe400078e3cff */
[----:B------:R-:W-:Y:S02]  /*0850*/  @P0 LOP3.LUT R3, R3, R24, RZ, 0x3c, !PT ;  /* 0x0000001803030212 */ /* 0x000fe400078e3cff */
[----:B------:R-:W-:-:S13]  /*0860*/  R2P PR, R20.B1, 0x7f ;  /* 0x0000007f14007804 */ /* 0x000fda0000001000 */
[----:B------:R-:W2:Y:S04]  /*0870*/  @P0 LDG.E R17, desc[UR6][R12.64+0xa0] ;  /* 0x0000a0060c110981 */ /* 0x000ea8000c1e1900 */
[----:B------:R-:W3:Y:S04]  /*0880*/  @P1 LDG.E R19, desc[UR6][R12.64+0xb4] ;  /* 0x0000b4060c131981 */ /* 0x000ee8000c1e1900 */
[----:B------:R-:W4:Y:S04]  /*0890*/  @P0 LDG.E R22, desc[UR6][R12.64+0xa8] ;  /* 0x0000a8060c160981 */ /* 0x000f28000c1e1900 */
[----:B------:R-:W4:Y:S04]  /*08a0*/  @P0 LDG.E R21, desc[UR6][R12.64+0xac] ;  /* 0x0000ac060c150981 */ /* 0x000f28000c1e1900 */
[----:B------:R-:W4:Y:S04]  /*08b0*/  @P0 LDG.E R24, desc[UR6][R12.64+0xb0] ;  /* 0x0000b0060c180981 */ /* 0x000f28000c1e1900 */
[----:B------:R-:W4:Y:S04]  /*08c0*/  @P2 LDG.E R23, desc[UR6][R12.64+0xc8] ;  /* 0x0000c8060c172981 */ /* 0x000f28000c1e1900 */
[----:B------:R-:W4:Y:S04]  /*08d0*/  @P3 LDG.E R25, desc[UR6][R12.64+0xdc] ;  /* 0x0000dc060c193981 */ /* 0x000f28000c1e1900 */
[----:B------:R-:W4:Y:S04]  /*08e0*/  @P1 LDG.E R18, desc[UR6][R12.64+0xbc] ;  /* 0x0000bc060c121981 */ /* 0x000f28000c1e1900 */
        /* <DEDUP_REMOVED lines=18> */
[----:B---3--:R-:W-:Y:S02]  /*0a10*/  @P0 LOP3.LUT R2, R2, R19, RZ, 0x3c, !PT ;  /* 0x0000001302020212 */ /* 0x008fe400078e3cff */
[----:B------:R-:W-:Y:S01]  /*0a20*/  LOP3.LUT P0, RZ, R20, 0x8000, RZ, 0xc0, !PT ;  /* 0x0000800014ff7812 */ /* 0x000fe2000780c0ff */
[----:B------:R-:W3:Y:S01]  /*0a30*/  @P1 LDG.E R19, desc[UR6][R12.64+0xc0] ;  /* 0x0000c0060c131981 */ /* 0x000ee2000c1e1900 */
[----:B--2---:R-:W-:-:S03]  /*0a40*/  @P1 LOP3.LUT R2, R2, R17, RZ, 0x3c, !PT ;  /* 0x0000001102021212 */ /* 0x004fc600078e3cff */
[----:B------:R-:W2:Y:S04]  /*0a50*/  @P1 LDG.E R20, desc[UR6][R12.64+0xc4] ;  /* 0x0000c4060c141981 */ /* 0x000ea8000c1e1900 */
[----:B------:R-:W2:Y:S01]  /*0a60*/  @P3 LDG.E R17, desc[UR6][R12.64+0xe0] ;  /* 0x0000e0060c113981 */ /* 0x000ea2000c1e1900 */
[----:B------:R-:W-:Y:S02]  /*0a70*/  @P4 LOP3.LUT R6, R6, R27, RZ, 0x3c, !PT ;  /* 0x0000001b06064212 */ /* 0x000fe400078e3cff */
[----:B----4-:R-:W-:Y:S01]  /*0a80*/  @P2 LOP3.LUT R2, R2, R21, RZ, 0x3c, !PT ;  /* 0x0000001502022212 */ /* 0x010fe200078e3cff */
[----:B------:R-:W4:Y:S01]  /*0a90*/  @P0 LDG.E R26, desc[UR6][R12.64+0x13c] ;  /* 0x00013c060c1a0981 */ /* 0x000f22000c1e1900 */
[----:B------:R-:W-:-:S03]  /*0aa0*/  @P5 LOP3.LUT R6, R6, R29, RZ, 0x3c, !PT ;  /* 0x0000001d06065212 */ /* 0x000fc600078e3cff */
[----:B------:R-:W4:Y:S01]  /*0ab0*/  @P4 LDG.E R21, desc[UR6][R12.64+0xf4] ;  /* 0x0000f4060c154981 */ /* 0x000f22000c1e1900 */
[----:B------:R-:W-:-:S03]  /*0ac0*/  @P2 LOP3.LUT R3, R3, R22, RZ, 0x3c, !PT ;  /* 0x0000001603032212 */ /* 0x000fc600078e3cff */
[----:B------:R-:W4:Y:S01]  /*0ad0*/  @P4 LDG.E R22, desc[UR6][R12.64+0xf8] ;  /* 0x0000f8060c164981 */ /* 0x000f22000c1e1900 */
[----:B------:R-:W-:Y:S02]  /*0ae0*/  @P6 LOP3.LUT R6, R6, R25, RZ, 0x3c, !PT ;  /* 0x0000001906066212 */ /* 0x000fe400078e3cff */
[----:B------:R-:W-:Y:S01]  /*0af0*/  @P3 LOP3.LUT R3, R3, R18, RZ, 0x3c, !PT ;  /* 0x0000001203033212 */ /* 0x000fe200078e3cff */
[----:B------:R-:W4:Y:S04]  /*0b00*/  @P0 LDG.E R25, desc[UR6][R12.64+0x12c] ;  /* 0x00012c060c190981 */ /* 0x000f28000c1e1900 */
[----:B------:R-:W4:Y:S01]  /*0b10*/  @P5 LDG.E R18, desc[UR6][R12.64+0x10c] ;  /* 0x00010c060c125981 */ /* 0x000f22000c1e1900 */
[----:B---3--:R-:W-:-:S03]  /*0b20*/  @P1 LOP3.LUT R4, R4, R19, RZ, 0x3c, !PT ;  /* 0x0000001304041212 */ /* 0x008fc600078e3cff */
[----:B------:R-:W3:Y:S01]  /*0b30*/  @P3 LDG.E R19, desc[UR6][R12.64+0xe8] ;  /* 0x0000e8060c133981 */ /* 0x000ee2000c1e1900 */
[----:B--2---:R-:W-:-:S03]  /*0b40*/  @P1 LOP3.LUT R5, R5, R20, RZ, 0x3c, !PT ;  /* 0x0000001405051212 */ /* 0x004fc600078e3cff */
[----:B------:R-:W2:Y:S01]  /*0b50*/  @P3 LDG.E R20, desc[UR6][R12.64+0xec] ;  /* 0x0000ec060c143981 */ /* 0x000ea2000c1e1900 */
[----:B------:R-:W-:Y:S02]  /*0b60*/  @P2 LOP3.LUT R5, R5, R24, RZ, 0x3c, !PT ;  /* 0x0000001805052212 */ /* 0x000fe400078e3cff */
[----:B------:R-:W-:Y:S01]  /*0b70*/  @P3 LOP3.LUT R2, R2, R17, RZ, 0x3c, !PT ;  /* 0x0000001102023212 */ /* 0x000fe200078e3cff */
[----:B------:R-:W2:Y:S01]  /*0b80*/  @P4 LDG.E R24, desc[UR6][R12.64+0x100] ;  /* 0x000100060c184981 */ /* 0x000ea2000c1e1900 */
[----:B------:R-:W-:-:S03]  /*0b90*/  @P2 LOP3.LUT R4, R4, R23, RZ, 0x3c, !PT ;  /* 0x0000001704042212 */ /* 0x000fc600078e3cff */
[----:B------:R-:W2:Y:S04]  /*0ba0*/  @P5 LDG.E R17, desc[UR6][R12.64+0x108] ;  /* 0x000108060c115981 */ /* 0x000ea8000c1e1900 */
[----:B------:R-:W2:Y:S01]  /*0bb0*/  @P4 LDG.E R23, desc[UR6][R12.64+0xfc] ;  /* 0x0000fc060c174981 */ /* 0x000ea2000c1e1900 */
[----:B----4-:R-:W-:Y:S02]  /*0bc0*/  @P4 LOP3.LUT R2, R2, R21, RZ, 0x3c, !PT ;  /* 0x0000001502024212 */ /* 0x010fe400078e3cff */
[----:B------:R-:W-:Y:S01]  /*0bd0*/  @P4 LOP3.LUT R3, R3, R22, RZ, 0x3c, !PT ;  /* 0x0000001603034212 */ /* 0x000fe200078e3cff */
[----:B------:R-:W4:Y:S01]  /*0be0*/  @P6 LDG.E R21, desc[UR6][R12.64+0x11c] ;  /* 0x00011c060c156981 */ /* 0x000f22000c1e1900 */
[----:B------:R-:W-:-:S03]  /*0bf0*/  @P0 LOP3.LUT R6, R6, R25, RZ, 0x3c, !PT ;  /* 0x0000001906060212 */ /* 0x000fc600078e3cff */
[----:B------:R-:W4:Y:S01]  /*0c00*/  @P6 LDG.E R22, desc[UR6][R12.64+0x120] ;  /* 0x000120060c166981 */ /* 0x000f22000c1e1900 */
[----:B------:R-:W-:-:S03]  /*0c10*/  @P5 LOP3.LUT R3, R3, R18, RZ, 0x3c, !PT ;  /* 0x0000001203035212 */ /* 0x000fc600078e3cff */
[----:B------:R-:W4:Y:S04]  /*0c20*/  @P0 LDG.E R18, desc[UR6][R12.64+0x134] ;  /* 0x000134060c120981 */ /* 0x000f28000c1e1900 */
[----:B------:R-:W4:Y:S01]  /*0c30*/  @P0 LDG.E R25, desc[UR6][R12.64+0x138] ;  /* 0x000138060c190981 */ /* 0x000f22000c1e1900 */
[----:B---3--:R-:W-:-:S03]  /*0c40*/  @P3 LOP3.LUT R4, R4, R19, RZ, 0x3c, !PT ;  /* 0x0000001304043212 */ /* 0x008fc600078e3cff */
[----:B------:R-:W3:Y:S01]  /*0c50*/  @P5 LDG.E R19, desc[UR6][R12.64+0x110] ;  /* 0x000110060c135981 */ /* 0x000ee2000c1e1900 */
[----:B--2---:R-:W-:-:S03]  /*0c60*/  @P3 LOP3.LUT R5, R5, R20, RZ, 0x3c, !PT ;  /* 0x0000001405053212 */ /* 0x004fc600078e3cff */
[----:B------:R-:W2:Y:S01]  /*0c70*/  @P5 LDG.E R20, desc[UR6][R12.64+0x114] ;  /* 0x000114060c145981 */ /* 0x000ea2000c1e1900 */
[----:B------:R-:W-:-:S03]  /*0c80*/  @P4 LOP3.LUT R5, R5, R24, RZ, 0x3c, !PT ;  /* 0x0000001805054212 */ /* 0x000fc600078e3cff */
[----:B------:R-:W2:Y:S01]  /*0c90*/  @P6 LDG.E R24, desc[UR6][R12.64+0x128] ;  /* 0x000128060c186981 */ /* 0x000ea2000c1e1900 */
[----:B------:R-:W-:-:S03]  /*0ca0*/  @P5 LOP3.LUT R2, R2, R17, RZ, 0x3c, !PT ;  /* 0x0000001102025212 */ /* 0x000fc600078e3cff */
[----:B------:R-:W2:Y:S01]  /*0cb0*/  @P6 LDG.E R17, desc[UR6][R12.64+0x124] ;  /* 0x000124060c116981 */ /* 0x000ea2000c1e1900 */
[----:B------:R-:W-:-:S03]  /*0cc0*/  @P4 LOP3.LUT R4, R4, R23, RZ, 0x3c, !PT ;  /* 0x0000001704044212 */ /* 0x000fc600078e3cff */
[----:B------:R-:W2:Y:S01]  /*0cd0*/  @P0 LDG.E R23, desc[UR6][R12.64+0x130] ;  /* 0x000130060c170981 */ /* 0x000ea2000c1e1900 */
[----:B------:R-:W-:-:S04]  /*0ce0*/  UIADD3 UR4, UPT, UPT, UR4, 0x10, URZ ;  /* 0x0000001004047890 */ /* 0x000fc8000fffe0ff */
[----:B------:R-:W-:Y:S01]  /*0cf0*/  UISETP.NE.AND UP0, UPT, UR4, 0x20, UPT ;  /* 0x000000200400788c */ /* 0x000fe2000bf05270 */
[----:B----4-:R-:W-:Y:S02]  /*0d00*/  @P6 LOP3.LUT R2, R2, R21, RZ, 0x3c, !PT ;  /* 0x0000001502026212 */ /* 0x010fe400078e3cff */
[----:B------:R-:W-:-:S04]  /*0d10*/  @P6 LOP3.LUT R3, R3, R22, RZ, 0x3c, !PT ;  /* 0x0000001603036212 */ /* 0x000fc800078e3cff */
[----:B------:R-:W-:Y:S02]  /*0d20*/  @P0 LOP3.LUT R3, R3, R18, RZ, 0x3c, !PT ;  /* 0x0000001203030212 */ /* 0x000fe400078e3cff */
[----:B---3--:R-:W-:Y:S02]  /*0d30*/  @P5 LOP3.LUT R4, R4, R19, RZ, 0x3c, !PT ;  /* 0x0000001304045212 */ /* 0x008fe400078e3cff */
[----:B--2---:R-:W-:-:S04]  /*0d40*/  @P5 LOP3.LUT R5, R5, R20, RZ, 0x3c, !PT ;  /* 0x0000001405055212 */ /* 0x004fc800078e3cff */
[----:B------:R-:W-:Y:S02]  /*0d50*/  @P6 LOP3.LUT R5, R5, R24, RZ, 0x3c, !PT ;  /* 0x0000001805056212 */ /* 0x000fe400078e3cff */
[----:B------:R-:W-:Y:S02]  /*0d60*/  @P6 LOP3.LUT R4, R4, R17, RZ, 0x3c, !PT ;  /* 0x0000001104046212 */ /* 0x000fe400078e3cff */
[----:B------:R-:W-:Y:S02]  /*0d70*/  @P0 LOP3.LUT R5, R5, R26, RZ, 0x3c, !PT ;  /* 0x0000001a05050212 */ /* 0x000fe400078e3cff */
[----:B------:R-:W-:Y:S02]  /*0d80*/  @P0 LOP3.LUT R2, R2, R23, RZ, 0x3c, !PT ;  /* 0x0000001702020212 */ /* 0x000fe400078e3cff */
[----:B------:R-:W-:Y:S01]  /*0d90*/  @P0 LOP3.LUT R4, R4, R25, RZ, 0x3c, !PT ;  /* 0x0000001904040212 */ /* 0x000fe200078e3cff */
[----:B------:R-:W-:Y:S06]  /*0da0*/  BRA.U UP0, `(.L_x_6) ;  /* 0xfffffff500487547 */ /* 0x000fec000b83ffff */
[----:B------:R-:W-:-:S05]  /*0db0*/  VIADD R16, R16, 0x1 ;  /* 0x0000000110107836 */ /* 0x000fca0000000000 */
[----:B------:R-:W-:-:S13]  /*0dc0*/  ISETP.NE.AND P0, PT, R16, 0x5, PT ;  /* 0x000000051000780c */ /* 0x000fda0003f05270 */
[----:B------:R-:W-:Y:S05]  /*0dd0*/  @P0 BRA `(.L_x_7) ;  /* 0xfffffff400300947 */ /* 0x000fea000383ffff */
[----:B------:R-:W-:Y:S01]  /*0de0*/  LOP3.LUT R7, R15, 0x3, RZ, 0xc0, !PT ;  /* 0x000000030f077812 */ /* 0x000fe200078ec0ff */
[----:B------:R2:W-:Y:S03]  /*0df0*/  STL [R1+0x4], R6 ;  /* 0x0000040601007387 */ /* 0x0005e60000100800 */
[----:B------:R-:W-:Y:S01]  /*0e00*/  ISETP.NE.U32.AND P0, PT, R7, 0x1, PT ;  /* 0x000000010700780c */ /* 0x000fe20003f05070 */
[----:B------:R2:W-:Y:S03]  /*0e10*/  STL.64 [R1+0x8], R2 ;  /* 0x0000080201007387 */ /* 0x0005e60000100a00 */
[----:B------:R-:W-:Y:S01]  /*0e20*/  ISETP.NE.AND.EX P0, PT, RZ, RZ, PT, P0 ;  /* 0x000000ffff00720c */ /* 0x000fe20003f05300 */
[----:B------:R2:W-:-:S12]  /*0e30*/  STL.64 [R1+0x10], R4 ;  /* 0x0000100401007387 */ /* 0x0005d80000100a00 */
[----:B--2---:R-:W-:Y:S05]  /*0e40*/  @!P0 BRA `(.L_x_5) ;  /* 0x0000001800088947 */ /* 0x004fea0003800000 */
[----:B------:R-:W-:Y:S01]  /*0e50*/  UMOV UR4, URZ ;  /* 0x000000ff00047c82 */ /* 0x000fe20008000000 */
[----:B------:R-:W-:Y:S01]  /*0e60*/  UMOV UR5, URZ ;  /* 0x000000ff00057c82 */ /* 0x000fe20008000000 */
[----:B------:R-:W-:Y:S02]  /*0e70*/  IMAD.MOV.U32 R6, RZ, RZ, RZ ;  /* 0x000000ffff067224 */ /* 0x000fe400078e00ff */
[----:B------:R-:W-:Y:S02]  /*0e80*/  IMAD.MOV.U32 R16, RZ, RZ, RZ ;  /* 0x000000ffff107224 */ /* 0x000fe400078e00ff */
[----:B------:R-:W-:Y:S02]  /*0e90*/  IMAD.U32 R5, RZ, RZ, UR4 ;  /* 0x00000004ff057e24 */ /* 0x000fe4000f8e00ff */
[----:B------:R-:W-:Y:S02]  /*0ea0*/  IMAD.U32 R4, RZ, RZ, UR5 ;  /* 0x00000005ff047e24 */ /* 0x000fe4000f8e00ff */
[----:B------:R-:W-:-:S02]  /*0eb0*/  IMAD.U32 R3, RZ, RZ, UR4 ;  /* 0x00000004ff037e24 */ /* 0x000fc4000f8e00ff */
[----:B------:R-:W-:-:S07]  /*0ec0*/  IMAD.U32 R2, RZ, RZ, UR5 ;  /* 0x00000005ff027e24 */ /* 0x000fce000f8e00ff */
.L_x_9:
[----:B------:R-:W-:-:S06]  /*0ed0*/  IMAD R7, R16, 0x4, R1 ;  /* 0x0000000410077824 */ /* 0x000fcc00078e0201 */
[----:B------:R-:W5:Y:S01]  /*0ee0*/  LDL R7, [R7+0x4] ;  /* 0x0000040007077983 */ /* 0x000f620000100800 */
[----:B------:R-:W-:-:S05]  /*0ef0*/  UMOV UR4, URZ ;  /* 0x000000ff00047c82 */ /* 0x000fca0008000000 */
.L_x_8:
        /* <DEDUP_REMOVED lines=8> */
[----:B------:R-:W2:Y:S04]  /*0f80*/  @!P0 LDG.E R17, desc[UR6][R12.64] ;  /* 0x000000060c118981 */ /* 0x000ea8000c1e1900 */
        /* <DEDUP_REMOVED lines=174> */
[----:B--2---:R-:W-:Y:S05]  /*1a70*/  @P0 BRA `(.L_x_5) ;  /* 0x0000000800fc0947 */ /* 0x004fea0003800000 */
        /* <DEDUP_REMOVED lines=8> */
.L_x_11:
[----:B------:R-:W-:-:S06]  /*1b00*/  IMAD R7, R16, 0x4, R1 ;  /* 0x0000000410077824 */ /* 0x000fcc00078e0201 */
[----:B------:R-:W5:Y:S01]  /*1b10*/  LDL R7, [R7+0x4] ;  /* 0x0000040007077983 */ /* 0x000f620000100800 */
[----:B------:R-:W-:-:S05]  /*1b20*/  UMOV UR4, URZ ;  /* 0x000000ff00047c82 */ /* 0x000fca0008000000 */
.L_x_10:
        /* <DEDUP_REMOVED lines=177> */
[----:B------:R2:W-:Y:S04]  /*2640*/  STL [R1+0x4], R6 ;  /* 0x0000040601007387 */ /* 0x0005e80000100800 */
[----:B------:R2:W-:Y:S04]  /*2650*/  STL.64 [R1+0x8], R2 ;  /* 0x0000080201007387 */ /* 0x0005e80000100a00 */
[----:B------:R2:W-:Y:S02]  /*2660*/  STL.64 [R1+0x10], R4 ;  /* 0x0000100401007387 */ /* 0x0005e40000100a00 */
.L_x_5:
[----:B-1----:R-:W-:Y:S05]  /*2670*/  BSYNC.RECONVERGENT B1 ;  /* 0x0000000000017941 */ /* 0x002fea0003800200 */
.L_x_4:
[C---:B------:R-:W-:Y:S01]  /*2680*/  ISETP.GT.U32.AND P0, PT, R15.reuse, 0x3, PT ;  /* 0x000000030f00780c */ /* 0x040fe20003f04070 */
[----:B------:R-:W-:Y:S01]  /*2690*/  VIADD R10, R10, 0x1 ;  /* 0x000000010a0a7836 */ /* 0x000fe20000000000 */
[--C-:B------:R-:W-:Y:S02]  /*26a0*/  SHF.R.U64 R15, R15, 0x2, R14.reuse ;  /* 0x000000020f0f7819 */ /* 0x100fe4000000120e */
[----:B------:R-:W-:Y:S02]  /*26b0*/  ISETP.GT.U32.AND.EX P0, PT, R14, RZ, PT, P0 ;  /* 0x000000ff0e00720c */ /* 0x000fe40003f04100 */
[----:B------:R-:W-:-:S11]  /*26c0*/  SHF.R.U32.HI R14, RZ, 0x2, R14 ;  /* 0x00000002ff0e7819 */ /* 0x000fd6000001160e */
[----:B------:R-:W-:Y:S05]  /*26d0*/  @P0 BRA `(.L_x_12) ;  /* 0xffffffd800c40947 */ /* 0x000fea000383ffff */
.L_x_3:
[----:B-1----:R-:W-:Y:S05]  /*26e0*/  BSYNC.RECONVERGENT B0 ;  /* 0x0000000000007941 */ /* 0x002fea0003800200 */
.L_x_2:
[----:B------:R-:W1:Y:S01]  /*26f0*/  LDCU.64 UR4, c[0x0][0x388] ;  /* 0x00007100ff0477ac */ /* 0x000e620008000a00 */
[----:B------:R-:W-:Y:S01]  /*2700*/  SHF.R.U32.HI R7, RZ, 0x2, R6 ;  /* 0x00000002ff077819 */ /* 0x000fe20000011606 */
[----:B------:R-:W3:Y:S01]  /*2710*/  LDC.64 R12, c[0x0][0x380] ;  /* 0x0000e000ff0c7b82 */ /* 0x000ee20000000a00 */
[----:B------:R4:W-:Y:S02]  /*2720*/  STL [R1+0x4], R2 ;  /* 0x0000040201007387 */ /* 0x0009e40000100800 */
[----:B------:R-:W-:Y:S01]  /*2730*/  LOP3.LUT R7, R7, R6, RZ, 0x3c, !PT ;  /* 0x0000000607077212 */ /* 0x000fe200078e3cff */
[----:B0-2---:R-:W-:Y:S01]  /*2740*/  IMAD.SHL.U32 R6, R5, 0x10, RZ ;  /* 0x0000001005067824 */ /* 0x005fe200078e00ff */
[----:B------:R4:W-:Y:S03]  /*2750*/  STL.64 [R1+0x18], RZ ;  /* 0x000018ff01007387 */ /* 0x0009e60000100a00 */
[C---:B------:R-:W-:Y:S01]  /*2760*/  IMAD.SHL.U32 R8, R7.reuse, 0x2, RZ ;  /* 0x0000000207087824 */ /* 0x040fe200078e00ff */
[----:B------:R4:W-:Y:S04]  /*2770*/  STL [R1+0x20], RZ ;  /* 0x000020ff01007387 */ /* 0x0009e80000100800 */
[----:B------:R-:W-:Y:S01]  /*2780*/  LOP3.LUT R6, R7, R8, R6, 0x96, !PT ;  /* 0x0000000807067212 */ /* 0x000fe200078e9606 */
[----:B------:R-:W-:Y:S01]  /*2790*/  IMAD.MOV.U32 R8, RZ, RZ, 0x2f800000 ;  /* 0x2f800000ff087424 */ /* 0x000fe200078e00ff */
[----:B------:R4:W-:Y:S01]  /*27a0*/  STL.64 [R1+0x28], RZ ;  /* 0x000028ff01007387 */ /* 0x0009e20000100a00 */
[----:B-1----:R-:W-:Y:S01]  /*27b0*/  ULOP3.LUT UR4, UR4, 0xaad26b49, URZ, 0x3c, !UPT ;  /* 0xaad26b4904047892 */ /* 0x002fe2000f8e3cff */
[----:B------:R-:W-:Y:S01]  /*27c0*/  LOP3.LUT R9, R6, R5, RZ, 0x3c, !PT ;  /* 0x0000000506097212 */ /* 0x000fe200078e3cff */
[----:B------:R-:W-:-:S02]  /*27d0*/  ULOP3.LUT UR5, UR5, 0xf7dcefdd, URZ, 0x3c, !UPT ;  /* 0xf7dcefdd05057892 */ /* 0x000fc4000f8e3cff */
[----:B------:R-:W-:Y:S02]  /*27e0*/  UIMAD UR4, UR4, 0x4182bed5, URZ ;  /* 0x4182bed5040478a4 */ /* 0x000fe4000f8e02ff */
[----:B------:R-:W-:Y:S01]  /*27f0*/  UIMAD UR5, UR5, -0x658354e5, URZ ;  /* 0x9a7cab1b050578a4 */ /* 0x000fe2000f8e02ff */
[----:B---3--:R-:W-:-:S03]  /*2800*/  IMAD.WIDE.U32 R12, R0, 0x4, R12 ;  /* 0x00000004000c7825 */ /* 0x008fc600078e000c */
[----:B------:R-:W-:Y:S01]  /*2810*/  UIADD3 UR4, UPT, UPT, UR4, 0x6a788e, UR5 ;  /* 0x006a788e04047890 */ /* 0x000fe2000fffe005 */
[----:B------:R-:W-:-:S05]  /*2820*/  IMAD.IADD R0, R11, 0x1, R0 ;  /* 0x000000010b007824 */ /* 0x000fca00078e0200 */
[----:B------:R-:W-:-:S05]  /*2830*/  VIADD R6, R9, UR4 ;  /* 0x0000000409067c36 */ /* 0x000fca0008000000 */
[----:B------:R-:W0:Y:S01]  /*2840*/  LDCU UR4, c[0x0][0x390] ;  /* 0x00007200ff0477ac */ /* 0x000e220008000800 */
[----:B------:R-:W-:Y:S01]  /*2850*/  I2FP.F32.U32 R7, R6 ;  /* 0x0000000600077245 */ /* 0x000fe20000201000 */
[----:B------:R-:W-:-:S04]  /*2860*/  IMAD.MOV.U32 R6, RZ, RZ, R3 ;  /* 0x000000ffff067224 */ /* 0x000fc800078e0003 */
[----:B------:R-:W-:Y:S01]  /*2870*/  FFMA R3, R7, R8, 1.1641532182693481445e-10 ;  /* 0x2f00000007037423 */ /* 0x000fe20000000008 */
[----:B------:R-:W-:Y:S02]  /*2880*/  IMAD.MOV.U32 R7, RZ, RZ, R4 ;  /* 0x000000ffff077224 */ /* 0x000fe400078e0004 */
[----:B------:R-:W-:Y:S02]  /*2890*/  IMAD.MOV.U32 R8, RZ, RZ, R5 ;  /* 0x000000ffff087224 */ /* 0x000fe400078e0005 */
[----:B------:R4:W-:Y:S04]  /*28a0*/  STG.E desc[UR6][R12.64], R3 ;  /* 0x000000030c007986 */ /* 0x0009e8000c101906 */
[----:B------:R4:W-:Y:S01]  /*28b0*/  STL.64 [R1+0x8], R6 ;  /* 0x0000080601007387 */ /* 0x0009e20000100a00 */
[----:B0-----:R-:W-:-:S03]  /*28c0*/  ISETP.GE.U32.AND P0, PT, R0, UR4, PT ;  /* 0x0000000400007c0c */ /* 0x001fc6000bf06070 */
[----:B------:R4:W-:Y:S10]  /*28d0*/  STL.64 [R1+0x10], R8 ;  /* 0x0000100801007387 */ /* 0x0009f40000100a00 */
[----:B------:R-:W-:Y:S05]  /*28e0*/  @!P0 BRA `(.L_x_13) ;  /* 0xffffffd400f48947 */ /* 0x000fea000383ffff */
[----:B------:R-:W-:Y:S05]  /*28f0*/  EXIT ;  /* 0x000000000000794d */ /* 0x000fea0003800000 */
.L_x_14:
        /* <DEDUP_REMOVED lines=16> */
.L_x_26:


//--------------------- .text._Z9layerInitjjjPfS_S_ --------------------------
	.section	.text._Z9layerInitjjjPfS_S_,"ax",@progbits
	.align	128
        .global         _Z9layerInitjjjPfS_S_
        .type           _Z9layerInitjjjPfS_S_,@function
        .size           _Z9layerInitjjjPfS_S_,(.L_x_27 - _Z9layerInitjjjPfS_S_)
        .other          _Z9layerInitjjjPfS_S_,@"STO_CUDA_ENTRY STV_DEFAULT"
_Z9layerInitjjjPfS_S_:
.text._Z9layerInitjjjPfS_S_:
[----:B------:R-:W-:Y:S01]  /*0000*/  LDC R1, c[0x0][0x37c] ;  /* 0x0000df00ff017b82 */ /* 0x000fe20000000800 */
[----:B------:R-:W0:Y:S07]  /*0010*/  S2R R7, SR_TID.X ;  /* 0x0000000000077919 */ /* 0x000e2e0000002100 */
[----:B------:R-:W0:Y:S01]  /*0020*/  S2UR UR4, SR_CTAID.X ;  /* 0x00000000000479c3 */ /* 0x000e220000002500 */
[----:B------:R-:W1:Y:S01]  /*0030*/  LDCU UR7, c[0x0][0x380] ;  /* 0x00007000ff0777ac */ /* 0x000e620008000800 */
[----:B------:R-:W-:Y:S01]  /*0040*/  BSSY.RECONVERGENT B0, `(.L_x_15) ;  /* 0x0000013000007945 */ /* 0x000fe20003800200 */
[----:B------:R-:W2:Y:S05]  /*0050*/  LDCU UR8, c[0x0][0x384] ;  /* 0x00007080ff0877ac */ /* 0x000eaa0008000800 */
[----:B------:R-:W0:Y:S01]  /*0060*/  LDC R0, c[0x0][0x360] ;  /* 0x0000d800ff007b82 */ /* 0x000e220000000800 */
[----:B------:R-:W3:Y:S01]  /*0070*/  LDCU UR6, c[0x0][0x370] ;  /* 0x00006e00ff0677ac */ /* 0x000ee20008000800 */
[----:B------:R-:W4:Y:S01]  /*0080*/  LDCU UR9, c[0x0][0x388] ;  /* 0x00007100ff0977ac */ /* 0x000f220008000800 */
[C---:B0-----:R-:W-:Y:S01]  /*0090*/  IMAD R7, R0.reuse, UR4, R7 ;  /* 0x0000000400077c24 */ /* 0x041fe2000f8e0207 */
[----:B------:R-:W0:Y:S01]  /*00a0*/  LDCU.64 UR4, c[0x0][0x358] ;  /* 0x00006b00ff0477ac */ /* 0x000e220008000a00 */
[----:B---3--:R-:W-:-:S03]  /*00b0*/  IMAD R0, R0, UR6, RZ ;  /* 0x0000000600007c24 */ /* 0x008fc6000f8e02ff */
[C---:B-1----:R-:W-:Y:S02]  /*00c0*/  ISETP.GE.U32.AND P2, PT, R7.reuse, UR7, PT ;  /* 0x0000000707007c0c */ /* 0x042fe4000bf46070 */
[C---:B--2---:R-:W-:Y:S02]  /*00d0*/  ISETP.GE.U32.AND P0, PT, R7.reuse, UR8, PT ;  /* 0x0000000807007c0c */ /* 0x044fe4000bf06070 */
[----:B----4-:R-:W-:-:S09]  /*00e0*/  ISETP.GE.U32.AND P1, PT, R7, UR9, PT ;  /* 0x0000000907007c0c */ /* 0x010fd2000bf26070 */
[----:B------:R-:W-:Y:S05]  /*00f0*/  @P2 BRA `(.L_x_16) ;  /* 0x00000000001c2947 */ /* 0x000fea0003800000 */
[----:B------:R-:W1:Y:S01]  /*0100*/  LDC.64 R4, c[0x0][0x390] ;  /* 0x0000e400ff047b82 */ /* 0x000e620000000a00 */
[----:B------:R-:W-:-:S07]  /*0110*/  IMAD.MOV.U32 R9, RZ, RZ, R7 ;  /* 0x000000ffff097224 */ /* 0x000fce00078e0007 */
.L_x_17:
[----:B-1----:R-:W-:Y:S01]  /*0120*/  IMAD.WIDE.U32 R2, R9, 0x4, R4 ;  /* 0x0000000409027825 */ /* 0x002fe200078e0004 */
[----:B------:R-:W-:-:S04]  /*0130*/  IADD3 R9, PT, PT, R0, R9, RZ ;  /* 0x0000000900097210 */ /* 0x000fc80007ffe0ff */
[----:B0-----:R2:W-:Y:S01]  /*0140*/  STG.E desc[UR4][R2.64], RZ ;  /* 0x000000ff02007986 */ /* 0x0015e2000c101904 */
[----:B------:R-:W-:-:S13]  /*0150*/  ISETP.GE.U32.AND P2, PT, R9, UR7, PT ;  /* 0x0000000709007c0c */ /* 0x000fda000bf46070 */
[----:B--2---:R-:W-:Y:S05]  /*0160*/  @!P2 BRA `(.L_x_17) ;  /* 0xfffffffc00eca947 */ /* 0x004fea000383ffff */
.L_x_16:
[----:B0-----:R-:W-:Y:S05]  /*0170*/  BSYNC.RECONVERGENT B0 ;  /* 0x0000000000007941 */ /* 0x001fea0003800200 */
.L_x_15:
[----:B------:R-:W-:Y:S04]  /*0180*/  BSSY.RECONVERGENT B0, `(.L_x_18) ;  /* 0x0000009000007945 */ /* 0x000fe80003800200 */
[----:B------:R-:W-:Y:S05]  /*0190*/  @P0 BRA `(.L_x_19) ;  /* 0x00000000001c0947 */ /* 0x000fea0003800000 */
[----:B------:R-:W0:Y:S01]  /*01a0*/  LDC.64 R4, c[0x0][0x398] ;  /* 0x0000e600ff047b82 */ /* 0x000e220000000a00 */
[----:B------:R-:W-:-:S07]  /*01b0*/  IMAD.MOV.U32 R9, RZ, RZ, R7 ;  /* 0x000000ffff097224 */ /* 0x000fce00078e0007 */
.L_x_20:
[----:B0-----:R-:W-:Y:S01]  /*01c0*/  IMAD.WIDE.U32 R2, R9, 0x4, R4 ;  /* 0x0000000409027825 */ /* 0x001fe200078e0004 */
[----:B------:R-:W-:-:S04]  /*01d0*/  IADD3 R9, PT, PT, R0, R9, RZ ;  /* 0x0000000900097210 */ /* 0x000fc80007ffe0ff */
[----:B------:R1:W-:Y:S01]  /*01e0*/  STG.E desc[UR4][R2.64], RZ ;  /* 0x000000ff02007986 */ /* 0x0003e2000c101904 */
[----:B------:R-:W-:-:S13]  /*01f0*/  ISETP.GE.U32.AND P0, PT, R9, UR8, PT ;  /* 0x0000000809007c0c */ /* 0x000fda000bf06070 */
[----:B-1----:R-:W-:Y:S05]  /*0200*/  @!P0 BRA `(.L_x_20) ;  /* 0xfffffffc00ec8947 */ /* 0x002fea000383ffff */
.L_x_19:
[----:B------:R-:W-:Y:S05]  /*0210*/  BSYNC.RECONVERGENT B0 ;  /* 0x0000000000007941 */ /* 0x000fea0003800200 */
.L_x_18:
[----:B------:R-:W-:Y:S05]  /*0220*/  @P1 EXIT ;  /* 0x000000000000194d */ /* 0x000fea0003800000 */
[----:B------:R-:W0:Y:S02]  /*0230*/  LDC.64 R4, c[0x0][0x3a0] ;  /* 0x0000e800ff047b82 */ /* 0x000e240000000a00 */
.L_x_21:
[----:B0-----:R-:W-:-:S04]  /*0240*/  IMAD.WIDE.U32 R2, R7, 0x4, R4 ;  /* 0x0000000407027825 */ /* 0x001fc800078e0004 */
[----:B------:R-:W-:Y:S01]  /*0250*/  IMAD.IADD R7, R0, 0x1, R7 ;  /* 0x0000000100077824 */ /* 0x000fe200078e0207 */
[----:B------:R1:W-:Y:S04]  /*0260*/  STG.E desc[UR4][R2.64], RZ ;  /* 0x000000ff02007986 */ /* 0x0003e8000c101904 */
[----:B------:R-:W-:-:S13]  /*0270*/  ISETP.GE.U32.AND P0, PT, R7, UR9, PT ;  /* 0x0000000907007c0c */ /* 0x000fda000bf06070 */
[----:B-1----:R-:W-:Y:S05]  /*0280*/  @!P0 BRA `(.L_x_21) ;  /* 0xfffffffc00ec8947 */ /* 0x002fea000383ffff */
[----:B------:R-:W-:Y:S05]  /*0290*/  EXIT ;  /* 0x000000000000794d */ /* 0x000fea0003800000 */
.L_x_22:
        /* <DEDUP_REMOVED lines=14> */
.L_x_27:


//--------------------- .text._Z14firstLayerInitjPfS_ --------------------------
	.section	.text._Z14firstLayerInitjPfS_,"ax",@progbits
	.align	128
        .global         _Z14firstLayerInitjPfS_
        .type           _Z14firstLayerInitjPfS_,@function
        .size           _Z14firstLayerInitjPfS_,(.L_x_28 - _Z14firstLayerInitjPfS_)
        .other          _Z14firstLayerInitjPfS_,@"STO_CUDA_ENTRY STV_DEFAULT"
_Z14firstLayerInitjPfS_:
.text._Z14firstLayerInitjPfS_:
        /* <DEDUP_REMOVED lines=11> */
[----:B------:R-:W3:Y:S01]  /*00b0*/  LDC.64 R8, c[0x0][0x390] ;  /* 0x0000e400ff087b82 */ /* 0x000ee20000000a00 */
[----:B-1----:R-:W-:-:S07]  /*00c0*/  IMAD R11, R11, UR4, RZ ;  /* 0x000000040b0b7c24 */ /* 0x002fce000f8e02ff */
.L_x_23:
[----:B01----:R-:W-:-:S06]  /*00d0*/  IMAD.WIDE.U32 R2, R0, 0x4, R6 ;  /* 0x0000000400027825 */ /* 0x003fcc00078e0006 */
[----:B--2---:R-:W2:Y:S01]  /*00e0*/  LDG.E R3, desc[UR6][R2.64] ;  /* 0x0000000602037981 */ /* 0x004ea2000c1e1900 */
[----:B---3--:R-:W-:Y:S01]  /*00f0*/  IMAD.WIDE.U32 R4, R0, 0x4, R8 ;  /* 0x0000000400047825 */ /* 0x008fe200078e0008 */
[----:B------:R-:W-:-:S04]  /*0100*/  IADD3 R0, PT, PT, R11, R0, RZ ;  /* 0x000000000b007210 */ /* 0x000fc80007ffe0ff */
[----:B------:R-:W-:Y:S01]  /*0110*/  ISETP.GE.U32.AND P0, PT, R0, UR5, PT ;  /* 0x0000000500007c0c */ /* 0x000fe2000bf06070 */
[----:B--2---:R1:W-:-:S12]  /*0120*/  STG.E desc[UR6][R4.64], R3 ;  /* 0x0000000304007986 */ /* 0x0043d8000c101906 */
[----:B------:R-:W-:Y:S05]  /*0130*/  @!P0 BRA `(.L_x_23) ;  /* 0xfffffffc00e48947 */ /* 0x000fea000383ffff */
[----:B------:R-:W-:Y:S05]  /*0140*/  EXIT ;  /* 0x000000000000794d */ /* 0x000fea0003800000 */
.L_x_24:
        /* <DEDUP_REMOVED lines=11> */
.L_x_28:


//--------------------- .nv.global.init           --------------------------
	.section	.nv.global.init,"aw",@progbits
	.align	4
.nv.global.init:
	.type		mrg32k3aM1SubSeq,@object
	.size		mrg32k3aM1SubSeq,(mrg32k3aM2SubSeq - mrg32k3aM1SubSeq)
mrg32k3aM1SubSeq:
        /*0000*/ 	.byte	0x0b, 0xcc, 0xee, 0x04, 0x73, 0x29, 0x8b, 0x6f, 0xf6, 0x53, 0x03, 0xf6, 0x23, 0xf6, 0xea, 0xda
        /* <DEDUP_REMOVED lines=125> */
	.type		mrg32k3aM2SubSeq,@object
	.size		mrg32k3aM2SubSeq,(mrg32k3aM1 - mrg32k3aM2SubSeq)
mrg32k3aM2SubSeq:
        /* <DEDUP_REMOVED lines=126> */
	.type		mrg32k3aM1,@object
	.size		mrg32k3aM1,(mrg32k3aM1Seq - mrg32k3aM1)
mrg32k3aM1:
        /* <DEDUP_REMOVED lines=144> */
	.type		mrg32k3aM1Seq,@object
	.size		mrg32k3aM1Seq,(mrg32k3aM2 - mrg32k3aM1Seq)
mrg32k3aM1Seq:
        /* <DEDUP_REMOVED lines=144> */
	.type		mrg32k3aM2,@object
	.size		mrg32k3aM2,(mrg32k3aM2Seq - mrg32k3aM2)
mrg32k3aM2:
        /* <DEDUP_REMOVED lines=144> */
	.type		mrg32k3aM2Seq,@object
	.size		mrg32k3aM2Seq,(precalc_xorwow_matrix - mrg32k3aM2Seq)
mrg32k3aM2Seq:
        /* <DEDUP_REMOVED lines=144> */
	.type		precalc_xorwow_matrix,@object
	.size		precalc_xorwow_matrix,(precalc_xorwow_offset_matrix - precalc_xorwow_matrix)
precalc_xorwow_matrix:
        /* <DEDUP_REMOVED lines=6400> */
	.type		precalc_xorwow_offset_matrix,@object
	.size		precalc_xorwow_offset_matrix,(.L_1 - precalc_xorwow_offset_matrix)
precalc_xorwow_offset_matrix:
        /* <DEDUP_REMOVED lines=6400> */
.L_1:


//--------------------- .nv.shared.reserved.0     --------------------------
	.section	.nv.shared.reserved.0,"aw",@nobits
	.weak		__nv_reservedSMEM_offset_0_alias
	.size		__nv_reservedSMEM_offset_0_alias, 0, 64
	.other		__nv_reservedSMEM_offset_0_alias,@"STO_CUDA_RESERVED_SHARED STV_DEFAULT"
__nv_reservedSMEM_offset_0_alias:
	.zero		0
	.zero		64


//--------------------- .nv.constant0._Z8multiplyjPfS_S_ --------------------------
	.section	.nv.constant0._Z8multiplyjPfS_S_,"a",@progbits
	.sectionflags	@""
	.align	4
.nv.constant0._Z8multiplyjPfS_S_:
	.zero		928


//--------------------- .nv.constant0._Z11fillWeightsPfmj --------------------------
	.section	.nv.constant0._Z11fillWeightsPfmj,"a",@progbits
	.sectionflags	@""
	.align	4
.nv.constant0._Z11fillWeightsPfmj:
	.zero		916


//--------------------- .nv.constant0._Z9layerInitjjjPfS_S_ --------------------------
	.section	.nv.constant0._Z9layerInitjjjPfS_S_,"a",@progbits
	.sectionflags	@""
	.align	4
.nv.constant0._Z9layerInitjjjPfS_S_:
	.zero		936


//--------------------- .nv.constant0._Z14firstLayerInitjPfS_ --------------------------
	.section	.nv.constant0._Z14firstLayerInitjPfS_,"a",@progbits
	.sectionflags	@""
	.align	4
.nv.constant0._Z14firstLayerInitjPfS_:
	.zero		920


//--------------------- SYMBOLS --------------------------

	.type		.nv.reservedSmem.offset0,@object
	.size		.nv.reservedSmem.offset0,0x4
